//
// Generated by NVIDIA NVVM Compiler
//
// Compiler Build ID: CL-36424714
// Cuda compilation tools, release 13.0, V13.0.88
// Based on NVVM 20.0.0
//

.version 9.0
.target sm_100
.address_size 64

	// .globl	_Z17convolutionRowGPUPdS_S_iii
.const .align 8 .b8 Filter_in_constant_mem[264];
// _ZZ21convolutionTileRowGPUPdS_iiiE9tiled_Src has been demoted
// _ZZ24convolutionTileColumnGPUPdS_iiiE9tiled_Src has been demoted

.visible .entry _Z17convolutionRowGPUPdS_S_iii(
	.param .u64 .ptr .align 1 _Z17convolutionRowGPUPdS_S_iii_param_0,
	.param .u64 .ptr .align 1 _Z17convolutionRowGPUPdS_S_iii_param_1,
	.param .u64 .ptr .align 1 _Z17convolutionRowGPUPdS_S_iii_param_2,
	.param .u32 _Z17convolutionRowGPUPdS_S_iii_param_3,
	.param .u32 _Z17convolutionRowGPUPdS_S_iii_param_4,
	.param .u32 _Z17convolutionRowGPUPdS_S_iii_param_5
)
{
	.reg .pred 	%p<52>;
	.reg .b32 	%r<66>;
	.reg .b64 	%rd<25>;
	.reg .b64 	%fd<86>;

	ld.param.u64 	%rd10, [_Z17convolutionRowGPUPdS_S_iii_param_0];
	ld.param.u64 	%rd11, [_Z17convolutionRowGPUPdS_S_iii_param_1];
	ld.param.u64 	%rd12, [_Z17convolutionRowGPUPdS_S_iii_param_2];
	ld.param.u32 	%r27, [_Z17convolutionRowGPUPdS_S_iii_param_3];
	ld.param.u32 	%r28, [_Z17convolutionRowGPUPdS_S_iii_param_5];
	cvta.to.global.u64 	%rd1, %rd12;
	cvta.to.global.u64 	%rd2, %rd11;
	mov.u32 	%r29, %ctaid.x;
	mov.u32 	%r30, %ntid.x;
	mov.u32 	%r31, %tid.x;
	mad.lo.s32 	%r1, %r29, %r30, %r31;
	setp.lt.s32 	%p1, %r28, 0;
	@%p1 bra 	$L__BB0_40;
	cvta.to.global.u64 	%rd13, %rd10;
	neg.s32 	%r64, %r28;
	mov.u32 	%r32, %tid.y;
	mov.u32 	%r33, %ntid.y;
	mov.u32 	%r34, %ctaid.y;
	mad.lo.s32 	%r35, %r34, %r33, %r32;
	mad.lo.s32 	%r3, %r27, %r35, %r1;
	mul.wide.s32 	%rd14, %r3, 8;
	add.s64 	%rd3, %rd13, %rd14;
	setp.lt.u32 	%p2, %r28, 4;
	mov.f64 	%fd78, 0d0000000000000000;
	@%p2 bra 	$L__BB0_21;
	shl.b32 	%r59, %r28, 1;
	sub.s32 	%r62, 3, %r28;
	and.b32  	%r36, %r59, -8;
	neg.s32 	%r61, %r36;
	sub.s32 	%r60, %r3, %r28;
	sub.s32 	%r58, %r1, %r28;
	mov.f64 	%fd78, 0d0000000000000000;
$L__BB0_3:
	.pragma "nounroll";
	setp.lt.s32 	%p3, %r58, 0;
	setp.ge.s32 	%p4, %r58, %r27;
	mul.wide.s32 	%rd15, %r59, 8;
	add.s64 	%rd4, %rd1, %rd15;
	mul.wide.s32 	%rd16, %r60, 8;
	add.s64 	%rd5, %rd2, %rd16;
	or.pred  	%p5, %p3, %p4;
	@%p5 bra 	$L__BB0_5;
	ld.global.f64 	%fd37, [%rd5];
	ld.global.f64 	%fd38, [%rd4];
	fma.rn.f64 	%fd78, %fd37, %fd38, %fd78;
$L__BB0_5:
	st.global.f64 	[%rd3], %fd78;
	add.s32 	%r37, %r58, 1;
	setp.lt.s32 	%p6, %r37, 0;
	setp.ge.s32 	%p7, %r37, %r27;
	or.pred  	%p8, %p6, %p7;
	@%p8 bra 	$L__BB0_7;
	ld.global.f64 	%fd39, [%rd5+8];
	ld.global.f64 	%fd40, [%rd4+-8];
	fma.rn.f64 	%fd78, %fd39, %fd40, %fd78;
$L__BB0_7:
	st.global.f64 	[%rd3], %fd78;
	add.s32 	%r38, %r58, 2;
	setp.lt.s32 	%p9, %r38, 0;
	setp.ge.s32 	%p10, %r38, %r27;
	or.pred  	%p11, %p9, %p10;
	@%p11 bra 	$L__BB0_9;
	ld.global.f64 	%fd41, [%rd5+16];
	ld.global.f64 	%fd42, [%rd4+-16];
	fma.rn.f64 	%fd78, %fd41, %fd42, %fd78;
$L__BB0_9:
	st.global.f64 	[%rd3], %fd78;
	add.s32 	%r39, %r58, 3;
	setp.lt.s32 	%p12, %r39, 0;
	setp.ge.s32 	%p13, %r39, %r27;
	or.pred  	%p14, %p12, %p13;
	@%p14 bra 	$L__BB0_11;
	ld.global.f64 	%fd43, [%rd5+24];
	ld.global.f64 	%fd44, [%rd4+-24];
	fma.rn.f64 	%fd78, %fd43, %fd44, %fd78;
$L__BB0_11:
	st.global.f64 	[%rd3], %fd78;
	add.s32 	%r40, %r58, 4;
	setp.lt.s32 	%p15, %r40, 0;
	setp.ge.s32 	%p16, %r40, %r27;
	or.pred  	%p17, %p15, %p16;
	@%p17 bra 	$L__BB0_13;
	ld.global.f64 	%fd45, [%rd5+32];
	ld.global.f64 	%fd46, [%rd4+-32];
	fma.rn.f64 	%fd78, %fd45, %fd46, %fd78;
$L__BB0_13:
	st.global.f64 	[%rd3], %fd78;
	add.s32 	%r41, %r58, 5;
	setp.lt.s32 	%p18, %r41, 0;
	setp.ge.s32 	%p19, %r41, %r27;
	or.pred  	%p20, %p18, %p19;
	@%p20 bra 	$L__BB0_15;
	ld.global.f64 	%fd47, [%rd5+40];
	ld.global.f64 	%fd48, [%rd4+-40];
	fma.rn.f64 	%fd78, %fd47, %fd48, %fd78;
$L__BB0_15:
	st.global.f64 	[%rd3], %fd78;
	add.s32 	%r42, %r58, 6;
	setp.lt.s32 	%p21, %r42, 0;
	setp.ge.s32 	%p22, %r42, %r27;
	or.pred  	%p23, %p21, %p22;
	@%p23 bra 	$L__BB0_17;
	ld.global.f64 	%fd49, [%rd5+48];
	ld.global.f64 	%fd50, [%rd4+-48];
	fma.rn.f64 	%fd78, %fd49, %fd50, %fd78;
$L__BB0_17:
	st.global.f64 	[%rd3], %fd78;
	add.s32 	%r43, %r58, 7;
	setp.lt.s32 	%p24, %r43, 0;
	setp.ge.s32 	%p25, %r43, %r27;
	or.pred  	%p26, %p24, %p25;
	@%p26 bra 	$L__BB0_19;
	ld.global.f64 	%fd51, [%rd5+56];
	ld.global.f64 	%fd52, [%rd4+-56];
	fma.rn.f64 	%fd78, %fd51, %fd52, %fd78;
$L__BB0_19:
	st.global.f64 	[%rd3], %fd78;
	add.s32 	%r62, %r62, 8;
	add.s32 	%r61, %r61, 8;
	add.s32 	%r60, %r60, 8;
	add.s32 	%r59, %r59, -8;
	add.s32 	%r58, %r58, 8;
	setp.ne.s32 	%p27, %r61, 0;
	@%p27 bra 	$L__BB0_3;
	add.s32 	%r64, %r62, -3;
$L__BB0_21:
	shl.b32 	%r44, %r28, 1;
	and.b32  	%r45, %r44, 6;
	setp.lt.u32 	%p28, %r45, 3;
	@%p28 bra 	$L__BB0_31;
	add.s32 	%r21, %r64, %r1;
	setp.lt.s32 	%p29, %r21, 0;
	setp.ge.s32 	%p30, %r21, %r27;
	sub.s32 	%r46, %r28, %r64;
	mul.wide.s32 	%rd17, %r46, 8;
	add.s64 	%rd6, %rd1, %rd17;
	add.s32 	%r47, %r3, %r64;
	mul.wide.s32 	%rd18, %r47, 8;
	add.s64 	%rd7, %rd2, %rd18;
	or.pred  	%p31, %p29, %p30;
	@%p31 bra 	$L__BB0_24;
	ld.global.f64 	%fd53, [%rd7];
	ld.global.f64 	%fd54, [%rd6];
	fma.rn.f64 	%fd78, %fd53, %fd54, %fd78;
$L__BB0_24:
	st.global.f64 	[%rd3], %fd78;
	add.s32 	%r48, %r21, 1;
	setp.lt.s32 	%p32, %r48, 0;
	setp.ge.s32 	%p33, %r48, %r27;
	or.pred  	%p34, %p32, %p33;
	@%p34 bra 	$L__BB0_26;
	ld.global.f64 	%fd55, [%rd7+8];
	ld.global.f64 	%fd56, [%rd6+-8];
	fma.rn.f64 	%fd78, %fd55, %fd56, %fd78;
$L__BB0_26:
	st.global.f64 	[%rd3], %fd78;
	add.s32 	%r49, %r21, 2;
	setp.lt.s32 	%p35, %r49, 0;
	setp.ge.s32 	%p36, %r49, %r27;
	or.pred  	%p37, %p35, %p36;
	@%p37 bra 	$L__BB0_28;
	ld.global.f64 	%fd57, [%rd7+16];
	ld.global.f64 	%fd58, [%rd6+-16];
	fma.rn.f64 	%fd78, %fd57, %fd58, %fd78;
$L__BB0_28:
	st.global.f64 	[%rd3], %fd78;
	add.s32 	%r50, %r21, 3;
	setp.lt.s32 	%p38, %r50, 0;
	setp.ge.s32 	%p39, %r50, %r27;
	or.pred  	%p40, %p38, %p39;
	@%p40 bra 	$L__BB0_30;
	ld.global.f64 	%fd59, [%rd7+24];
	ld.global.f64 	%fd60, [%rd6+-24];
	fma.rn.f64 	%fd78, %fd59, %fd60, %fd78;
$L__BB0_30:
	st.global.f64 	[%rd3], %fd78;
	add.s32 	%r64, %r64, 4;
$L__BB0_31:
	and.b32  	%r51, %r28, 1;
	setp.eq.b32 	%p41, %r51, 1;
	not.pred 	%p42, %p41;
	@%p42 bra 	$L__BB0_37;
	add.s32 	%r24, %r64, %r1;
	setp.lt.s32 	%p43, %r24, 0;
	setp.ge.s32 	%p44, %r24, %r27;
	sub.s32 	%r52, %r28, %r64;
	mul.wide.s32 	%rd19, %r52, 8;
	add.s64 	%rd8, %rd1, %rd19;
	add.s32 	%r53, %r3, %r64;
	mul.wide.s32 	%rd20, %r53, 8;
	add.s64 	%rd9, %rd2, %rd20;
	or.pred  	%p45, %p43, %p44;
	@%p45 bra 	$L__BB0_34;
	ld.global.f64 	%fd61, [%rd9];
	ld.global.f64 	%fd62, [%rd8];
	fma.rn.f64 	%fd78, %fd61, %fd62, %fd78;
$L__BB0_34:
	st.global.f64 	[%rd3], %fd78;
	add.s32 	%r54, %r24, 1;
	setp.lt.s32 	%p46, %r54, 0;
	setp.ge.s32 	%p47, %r54, %r27;
	or.pred  	%p48, %p46, %p47;
	@%p48 bra 	$L__BB0_36;
	ld.global.f64 	%fd63, [%rd9+8];
	ld.global.f64 	%fd64, [%rd8+-8];
	fma.rn.f64 	%fd78, %fd63, %fd64, %fd78;
$L__BB0_36:
	st.global.f64 	[%rd3], %fd78;
	add.s32 	%r64, %r64, 2;
$L__BB0_37:
	add.s32 	%r55, %r64, %r1;
	setp.lt.s32 	%p49, %r55, 0;
	setp.ge.s32 	%p50, %r55, %r27;
	or.pred  	%p51, %p49, %p50;
	@%p51 bra 	$L__BB0_39;
	add.s32 	%r56, %r3, %r64;
	mul.wide.s32 	%rd21, %r56, 8;
	add.s64 	%rd22, %rd2, %rd21;
	ld.global.f64 	%fd65, [%rd22];
	sub.s32 	%r57, %r28, %r64;
	mul.wide.s32 	%rd23, %r57, 8;
	add.s64 	%rd24, %rd1, %rd23;
	ld.global.f64 	%fd66, [%rd24];
	fma.rn.f64 	%fd78, %fd65, %fd66, %fd78;
$L__BB0_39:
	st.global.f64 	[%rd3], %fd78;
$L__BB0_40:
	ret;

}
	// .globl	_Z20convolutionColumnGPUPdS_S_iii
.visible .entry _Z20convolutionColumnGPUPdS_S_iii(
	.param .u64 .ptr .align 1 _Z20convolutionColumnGPUPdS_S_iii_param_0,
	.param .u64 .ptr .align 1 _Z20convolutionColumnGPUPdS_S_iii_param_1,
	.param .u64 .ptr .align 1 _Z20convolutionColumnGPUPdS_S_iii_param_2,
	.param .u32 _Z20convolutionColumnGPUPdS_S_iii_param_3,
	.param .u32 _Z20convolutionColumnGPUPdS_S_iii_param_4,
	.param .u32 _Z20convolutionColumnGPUPdS_S_iii_param_5
)
{
	.reg .pred 	%p<52>;
	.reg .b32 	%r<108>;
	.reg .b64 	%rd<50>;
	.reg .b64 	%fd<86>;

	ld.param.u64 	%rd7, [_Z20convolutionColumnGPUPdS_S_iii_param_0];
	ld.param.u64 	%rd9, [_Z20convolutionColumnGPUPdS_S_iii_param_1];
	ld.param.u32 	%r53, [_Z20convolutionColumnGPUPdS_S_iii_param_3];
	ld.param.u32 	%r54, [_Z20convolutionColumnGPUPdS_S_iii_param_4];
	ld.param.u32 	%r55, [_Z20convolutionColumnGPUPdS_S_iii_param_5];
	cvta.to.global.u64 	%rd1, %rd9;
	mov.u32 	%r56, %ctaid.x;
	mov.u32 	%r57, %ntid.x;
	mov.u32 	%r58, %tid.x;
	mad.lo.s32 	%r1, %r56, %r57, %r58;
	mov.u32 	%r59, %ctaid.y;
	mov.u32 	%r60, %ntid.y;
	mov.u32 	%r61, %tid.y;
	mad.lo.s32 	%r2, %r59, %r60, %r61;
	setp.lt.s32 	%p1, %r55, 0;
	@%p1 bra 	$L__BB1_40;
	cvta.to.global.u64 	%rd10, %rd7;
	neg.s32 	%r106, %r55;
	mad.lo.s32 	%r62, %r53, %r2, %r1;
	mul.wide.s32 	%rd11, %r62, 8;
	add.s64 	%rd2, %rd10, %rd11;
	setp.lt.u32 	%p2, %r55, 4;
	mov.f64 	%fd78, 0d0000000000000000;
	@%p2 bra 	$L__BB1_21;
	shl.b32 	%r102, %r55, 1;
	sub.s32 	%r104, 3, %r55;
	and.b32  	%r63, %r102, -8;
	neg.s32 	%r103, %r63;
	sub.s32 	%r101, %r2, %r55;
	mul.lo.s32 	%r64, %r53, %r101;
	add.s32 	%r65, %r64, %r53;
	add.s32 	%r100, %r1, %r65;
	add.s32 	%r66, %r101, 2;
	mad.lo.s32 	%r99, %r53, %r66, %r1;
	add.s32 	%r67, %r101, 3;
	mad.lo.s32 	%r98, %r53, %r67, %r1;
	add.s32 	%r68, %r101, 4;
	mad.lo.s32 	%r97, %r53, %r68, %r1;
	add.s32 	%r69, %r101, 5;
	mad.lo.s32 	%r96, %r53, %r69, %r1;
	add.s32 	%r70, %r101, 6;
	mad.lo.s32 	%r95, %r53, %r70, %r1;
	add.s32 	%r71, %r101, 7;
	mad.lo.s32 	%r94, %r53, %r71, %r1;
	add.s32 	%r93, %r1, %r64;
	mov.f64 	%fd78, 0d0000000000000000;
$L__BB1_3:
	.pragma "nounroll";
	ld.param.u64 	%rd48, [_Z20convolutionColumnGPUPdS_S_iii_param_2];
	setp.lt.s32 	%p3, %r101, 0;
	setp.ge.s32 	%p4, %r101, %r54;
	cvta.to.global.u64 	%rd12, %rd48;
	mul.wide.s32 	%rd13, %r102, 8;
	add.s64 	%rd3, %rd12, %rd13;
	or.pred  	%p5, %p3, %p4;
	@%p5 bra 	$L__BB1_5;
	mul.wide.s32 	%rd14, %r93, 8;
	add.s64 	%rd15, %rd1, %rd14;
	ld.global.f64 	%fd37, [%rd15];
	ld.global.f64 	%fd38, [%rd3];
	fma.rn.f64 	%fd78, %fd37, %fd38, %fd78;
$L__BB1_5:
	st.global.f64 	[%rd2], %fd78;
	add.s32 	%r72, %r101, 1;
	setp.lt.s32 	%p6, %r72, 0;
	setp.ge.s32 	%p7, %r72, %r54;
	or.pred  	%p8, %p6, %p7;
	@%p8 bra 	$L__BB1_7;
	mul.wide.s32 	%rd16, %r100, 8;
	add.s64 	%rd17, %rd1, %rd16;
	ld.global.f64 	%fd39, [%rd17];
	ld.global.f64 	%fd40, [%rd3+-8];
	fma.rn.f64 	%fd78, %fd39, %fd40, %fd78;
$L__BB1_7:
	st.global.f64 	[%rd2], %fd78;
	add.s32 	%r73, %r101, 2;
	setp.lt.s32 	%p9, %r73, 0;
	setp.ge.s32 	%p10, %r73, %r54;
	or.pred  	%p11, %p9, %p10;
	@%p11 bra 	$L__BB1_9;
	mul.wide.s32 	%rd18, %r99, 8;
	add.s64 	%rd19, %rd1, %rd18;
	ld.global.f64 	%fd41, [%rd19];
	ld.global.f64 	%fd42, [%rd3+-16];
	fma.rn.f64 	%fd78, %fd41, %fd42, %fd78;
$L__BB1_9:
	st.global.f64 	[%rd2], %fd78;
	add.s32 	%r74, %r101, 3;
	setp.lt.s32 	%p12, %r74, 0;
	setp.ge.s32 	%p13, %r74, %r54;
	or.pred  	%p14, %p12, %p13;
	@%p14 bra 	$L__BB1_11;
	mul.wide.s32 	%rd20, %r98, 8;
	add.s64 	%rd21, %rd1, %rd20;
	ld.global.f64 	%fd43, [%rd21];
	ld.global.f64 	%fd44, [%rd3+-24];
	fma.rn.f64 	%fd78, %fd43, %fd44, %fd78;
$L__BB1_11:
	st.global.f64 	[%rd2], %fd78;
	add.s32 	%r75, %r101, 4;
	setp.lt.s32 	%p15, %r75, 0;
	setp.ge.s32 	%p16, %r75, %r54;
	or.pred  	%p17, %p15, %p16;
	@%p17 bra 	$L__BB1_13;
	mul.wide.s32 	%rd22, %r97, 8;
	add.s64 	%rd23, %rd1, %rd22;
	ld.global.f64 	%fd45, [%rd23];
	ld.global.f64 	%fd46, [%rd3+-32];
	fma.rn.f64 	%fd78, %fd45, %fd46, %fd78;
$L__BB1_13:
	st.global.f64 	[%rd2], %fd78;
	add.s32 	%r76, %r101, 5;
	setp.lt.s32 	%p18, %r76, 0;
	setp.ge.s32 	%p19, %r76, %r54;
	or.pred  	%p20, %p18, %p19;
	@%p20 bra 	$L__BB1_15;
	mul.wide.s32 	%rd24, %r96, 8;
	add.s64 	%rd25, %rd1, %rd24;
	ld.global.f64 	%fd47, [%rd25];
	ld.global.f64 	%fd48, [%rd3+-40];
	fma.rn.f64 	%fd78, %fd47, %fd48, %fd78;
$L__BB1_15:
	st.global.f64 	[%rd2], %fd78;
	add.s32 	%r77, %r101, 6;
	setp.lt.s32 	%p21, %r77, 0;
	setp.ge.s32 	%p22, %r77, %r54;
	or.pred  	%p23, %p21, %p22;
	@%p23 bra 	$L__BB1_17;
	mul.wide.s32 	%rd26, %r95, 8;
	add.s64 	%rd27, %rd1, %rd26;
	ld.global.f64 	%fd49, [%rd27];
	ld.global.f64 	%fd50, [%rd3+-48];
	fma.rn.f64 	%fd78, %fd49, %fd50, %fd78;
$L__BB1_17:
	st.global.f64 	[%rd2], %fd78;
	add.s32 	%r78, %r101, 7;
	setp.lt.s32 	%p24, %r78, 0;
	setp.ge.s32 	%p25, %r78, %r54;
	or.pred  	%p26, %p24, %p25;
	@%p26 bra 	$L__BB1_19;
	mul.wide.s32 	%rd28, %r94, 8;
	add.s64 	%rd29, %rd1, %rd28;
	ld.global.f64 	%fd51, [%rd29];
	ld.global.f64 	%fd52, [%rd3+-56];
	fma.rn.f64 	%fd78, %fd51, %fd52, %fd78;
$L__BB1_19:
	st.global.f64 	[%rd2], %fd78;
	add.s32 	%r104, %r104, 8;
	add.s32 	%r103, %r103, 8;
	add.s32 	%r102, %r102, -8;
	add.s32 	%r101, %r101, 8;
	shl.b32 	%r79, %r53, 3;
	add.s32 	%r100, %r100, %r79;
	add.s32 	%r99, %r99, %r79;
	add.s32 	%r98, %r98, %r79;
	add.s32 	%r97, %r97, %r79;
	add.s32 	%r96, %r96, %r79;
	add.s32 	%r95, %r95, %r79;
	add.s32 	%r94, %r94, %r79;
	add.s32 	%r93, %r93, %r79;
	setp.ne.s32 	%p27, %r103, 0;
	@%p27 bra 	$L__BB1_3;
	add.s32 	%r106, %r104, -3;
$L__BB1_21:
	ld.param.u64 	%rd49, [_Z20convolutionColumnGPUPdS_S_iii_param_2];
	cvta.to.global.u64 	%rd4, %rd49;
	shl.b32 	%r80, %r55, 1;
	and.b32  	%r81, %r80, 6;
	setp.lt.u32 	%p28, %r81, 3;
	@%p28 bra 	$L__BB1_31;
	add.s32 	%r42, %r106, %r2;
	setp.lt.s32 	%p29, %r42, 0;
	setp.ge.s32 	%p30, %r42, %r54;
	sub.s32 	%r82, %r55, %r106;
	mul.wide.s32 	%rd30, %r82, 8;
	add.s64 	%rd5, %rd4, %rd30;
	or.pred  	%p31, %p29, %p30;
	@%p31 bra 	$L__BB1_24;
	mad.lo.s32 	%r83, %r42, %r53, %r1;
	mul.wide.s32 	%rd31, %r83, 8;
	add.s64 	%rd32, %rd1, %rd31;
	ld.global.f64 	%fd53, [%rd32];
	ld.global.f64 	%fd54, [%rd5];
	fma.rn.f64 	%fd78, %fd53, %fd54, %fd78;
$L__BB1_24:
	st.global.f64 	[%rd2], %fd78;
	add.s32 	%r43, %r42, 1;
	setp.lt.s32 	%p32, %r43, 0;
	setp.ge.s32 	%p33, %r43, %r54;
	or.pred  	%p34, %p32, %p33;
	@%p34 bra 	$L__BB1_26;
	mad.lo.s32 	%r84, %r43, %r53, %r1;
	mul.wide.s32 	%rd33, %r84, 8;
	add.s64 	%rd34, %rd1, %rd33;
	ld.global.f64 	%fd55, [%rd34];
	ld.global.f64 	%fd56, [%rd5+-8];
	fma.rn.f64 	%fd78, %fd55, %fd56, %fd78;
$L__BB1_26:
	st.global.f64 	[%rd2], %fd78;
	add.s32 	%r44, %r42, 2;
	setp.lt.s32 	%p35, %r44, 0;
	setp.ge.s32 	%p36, %r44, %r54;
	or.pred  	%p37, %p35, %p36;
	@%p37 bra 	$L__BB1_28;
	mad.lo.s32 	%r85, %r44, %r53, %r1;
	mul.wide.s32 	%rd35, %r85, 8;
	add.s64 	%rd36, %rd1, %rd35;
	ld.global.f64 	%fd57, [%rd36];
	ld.global.f64 	%fd58, [%rd5+-16];
	fma.rn.f64 	%fd78, %fd57, %fd58, %fd78;
$L__BB1_28:
	st.global.f64 	[%rd2], %fd78;
	add.s32 	%r45, %r42, 3;
	setp.lt.s32 	%p38, %r45, 0;
	setp.ge.s32 	%p39, %r45, %r54;
	or.pred  	%p40, %p38, %p39;
	@%p40 bra 	$L__BB1_30;
	mad.lo.s32 	%r86, %r45, %r53, %r1;
	mul.wide.s32 	%rd37, %r86, 8;
	add.s64 	%rd38, %rd1, %rd37;
	ld.global.f64 	%fd59, [%rd38];
	ld.global.f64 	%fd60, [%rd5+-24];
	fma.rn.f64 	%fd78, %fd59, %fd60, %fd78;
$L__BB1_30:
	st.global.f64 	[%rd2], %fd78;
	add.s32 	%r106, %r106, 4;
$L__BB1_31:
	and.b32  	%r87, %r55, 1;
	setp.eq.b32 	%p41, %r87, 1;
	not.pred 	%p42, %p41;
	@%p42 bra 	$L__BB1_37;
	add.s32 	%r48, %r106, %r2;
	setp.lt.s32 	%p43, %r48, 0;
	setp.ge.s32 	%p44, %r48, %r54;
	sub.s32 	%r88, %r55, %r106;
	mul.wide.s32 	%rd39, %r88, 8;
	add.s64 	%rd6, %rd4, %rd39;
	or.pred  	%p45, %p43, %p44;
	@%p45 bra 	$L__BB1_34;
	mad.lo.s32 	%r89, %r48, %r53, %r1;
	mul.wide.s32 	%rd40, %r89, 8;
	add.s64 	%rd41, %rd1, %rd40;
	ld.global.f64 	%fd61, [%rd41];
	ld.global.f64 	%fd62, [%rd6];
	fma.rn.f64 	%fd78, %fd61, %fd62, %fd78;
$L__BB1_34:
	st.global.f64 	[%rd2], %fd78;
	add.s32 	%r49, %r48, 1;
	setp.lt.s32 	%p46, %r49, 0;
	setp.ge.s32 	%p47, %r49, %r54;
	or.pred  	%p48, %p46, %p47;
	@%p48 bra 	$L__BB1_36;
	mad.lo.s32 	%r90, %r49, %r53, %r1;
	mul.wide.s32 	%rd42, %r90, 8;
	add.s64 	%rd43, %rd1, %rd42;
	ld.global.f64 	%fd63, [%rd43];
	ld.global.f64 	%fd64, [%rd6+-8];
	fma.rn.f64 	%fd78, %fd63, %fd64, %fd78;
$L__BB1_36:
	st.global.f64 	[%rd2], %fd78;
	add.s32 	%r106, %r106, 2;
$L__BB1_37:
	add.s32 	%r52, %r106, %r2;
	setp.lt.s32 	%p49, %r52, 0;
	setp.ge.s32 	%p50, %r52, %r54;
	or.pred  	%p51, %p49, %p50;
	@%p51 bra 	$L__BB1_39;
	mad.lo.s32 	%r91, %r52, %r53, %r1;
	mul.wide.s32 	%rd44, %r91, 8;
	add.s64 	%rd45, %rd1, %rd44;
	ld.global.f64 	%fd65, [%rd45];
	sub.s32 	%r92, %r55, %r106;
	mul.wide.s32 	%rd46, %r92, 8;
	add.s64 	%rd47, %rd4, %rd46;
	ld.global.f64 	%fd66, [%rd47];
	fma.rn.f64 	%fd78, %fd65, %fd66, %fd78;
$L__BB1_39:
	st.global.f64 	[%rd2], %fd78;
$L__BB1_40:
	ret;

}
	// .globl	_Z21convolutionTileRowGPUPdS_iii
.visible .entry _Z21convolutionTileRowGPUPdS_iii(
	.param .u64 .ptr .align 1 _Z21convolutionTileRowGPUPdS_iii_param_0,
	.param .u64 .ptr .align 1 _Z21convolutionTileRowGPUPdS_iii_param_1,
	.param .u32 _Z21convolutionTileRowGPUPdS_iii_param_2,
	.param .u32 _Z21convolutionTileRowGPUPdS_iii_param_3,
	.param .u32 _Z21convolutionTileRowGPUPdS_iii_param_4
)
{
	.reg .pred 	%p<25>;
	.reg .b16 	%rs<3>;
	.reg .b32 	%r<75>;
	.reg .b64 	%rd<27>;
	.reg .b64 	%fd<47>;
	// demoted variable
	.shared .align 8 .b8 _ZZ21convolutionTileRowGPUPdS_iiiE9tiled_Src[8192];
	ld.param.u64 	%rd6, [_Z21convolutionTileRowGPUPdS_iii_param_0];
	ld.param.u64 	%rd7, [_Z21convolutionTileRowGPUPdS_iii_param_1];
	ld.param.u32 	%r37, [_Z21convolutionTileRowGPUPdS_iii_param_2];
	ld.param.u32 	%r38, [_Z21convolutionTileRowGPUPdS_iii_param_4];
	cvta.to.global.u64 	%rd1, %rd7;
	mov.u32 	%r39, %ctaid.x;
	mov.u32 	%r40, %ctaid.y;
	mov.u32 	%r1, %tid.x;
	mov.u32 	%r2, %tid.y;
	mov.u32 	%r41, %ntid.x;
	mul.lo.s32 	%r3, %r39, %r41;
	mov.u32 	%r42, %ntid.y;
	mul.lo.s32 	%r4, %r40, %r42;
	shl.b32 	%r43, %r40, 5;
	add.s32 	%r44, %r43, %r2;
	shl.b32 	%r45, %r39, 5;
	add.s32 	%r46, %r45, %r1;
	mad.lo.s32 	%r5, %r37, %r44, %r46;
	mul.wide.s32 	%rd8, %r5, 8;
	add.s64 	%rd9, %rd1, %rd8;
	ld.global.f64 	%fd18, [%rd9];
	shl.b32 	%r47, %r2, 8;
	mov.u32 	%r48, _ZZ21convolutionTileRowGPUPdS_iiiE9tiled_Src;
	add.s32 	%r49, %r48, %r47;
	shl.b32 	%r50, %r1, 3;
	add.s32 	%r6, %r49, %r50;
	st.shared.f64 	[%r6], %fd18;
	bar.sync 	0;
	setp.lt.s32 	%p1, %r38, 0;
	@%p1 bra 	$L__BB2_25;
	cvta.to.global.u64 	%rd10, %rd6;
	add.s32 	%r51, %r4, %r2;
	mul.lo.s32 	%r7, %r37, %r51;
	add.s64 	%rd2, %rd10, %rd8;
	neg.s32 	%r74, %r38;
	add.s32 	%r54, %r47, %r50;
	shl.b32 	%r55, %r38, 3;
	sub.s32 	%r56, %r54, %r55;
	add.s32 	%r72, %r48, %r56;
	cvt.u16.u32 	%rs1, %r38;
	and.b16  	%rs2, %rs1, 1;
	mul.wide.u16 	%r58, %rs2, 2;
	neg.s32 	%r71, %r58;
	mul.wide.s32 	%rd12, %r38, 8;
	mov.u64 	%rd13, Filter_in_constant_mem;
	add.s64 	%rd3, %rd13, %rd12;
	add.s32 	%r59, %r1, %r3;
	sub.s32 	%r70, %r59, %r38;
	add.s32 	%r60, %r59, %r7;
	sub.s32 	%r69, %r60, %r38;
	sub.s32 	%r68, %r1, %r38;
	mov.f64 	%fd46, 0d0000000000000000;
$L__BB2_2:
	.pragma "nounroll";
	mul.wide.s32 	%rd14, %r74, 8;
	sub.s64 	%rd4, %rd3, %rd14;
	setp.lt.u32 	%p2, %r68, 32;
	@%p2 bra 	$L__BB2_5;
	setp.lt.s32 	%p3, %r70, 1;
	setp.ge.s32 	%p4, %r70, %r37;
	or.pred  	%p5, %p3, %p4;
	@%p5 bra 	$L__BB2_6;
	mul.wide.s32 	%rd15, %r69, 8;
	add.s64 	%rd16, %rd1, %rd15;
	ld.global.f64 	%fd20, [%rd16];
	ld.const.f64 	%fd21, [%rd4];
	fma.rn.f64 	%fd46, %fd20, %fd21, %fd46;
	bra.uni 	$L__BB2_6;
$L__BB2_5:
	ld.shared.f64 	%fd22, [%r72];
	ld.const.f64 	%fd23, [%rd4];
	fma.rn.f64 	%fd46, %fd22, %fd23, %fd46;
$L__BB2_6:
	bar.sync 	0;
	st.global.f64 	[%rd2], %fd46;
	bar.sync 	0;
	add.s32 	%r74, %r74, 1;
	add.s32 	%r72, %r72, 8;
	add.s32 	%r71, %r71, 1;
	add.s32 	%r70, %r70, 1;
	add.s32 	%r69, %r69, 1;
	add.s32 	%r68, %r68, 1;
	setp.ne.s32 	%p6, %r71, 1;
	@%p6 bra 	$L__BB2_2;
	setp.lt.u32 	%p7, %r38, 2;
	@%p7 bra 	$L__BB2_25;
$L__BB2_8:
	mov.u32 	%r26, %r74;
	add.s32 	%r27, %r26, %r1;
	setp.gt.u32 	%p8, %r27, 31;
	sub.s32 	%r61, %r38, %r26;
	mul.wide.s32 	%rd17, %r61, 8;
	add.s64 	%rd5, %rd13, %rd17;
	shl.b32 	%r62, %r26, 3;
	add.s32 	%r28, %r6, %r62;
	@%p8 bra 	$L__BB2_10;
	ld.shared.f64 	%fd26, [%r28];
	ld.const.f64 	%fd27, [%rd5];
	fma.rn.f64 	%fd46, %fd26, %fd27, %fd46;
	bra.uni 	$L__BB2_12;
$L__BB2_10:
	add.s32 	%r29, %r27, %r3;
	setp.lt.s32 	%p9, %r29, 1;
	setp.ge.s32 	%p10, %r29, %r37;
	or.pred  	%p11, %p9, %p10;
	@%p11 bra 	$L__BB2_12;
	add.s32 	%r63, %r29, %r7;
	mul.wide.s32 	%rd19, %r63, 8;
	add.s64 	%rd20, %rd1, %rd19;
	ld.global.f64 	%fd24, [%rd20];
	ld.const.f64 	%fd25, [%rd5];
	fma.rn.f64 	%fd46, %fd24, %fd25, %fd46;
$L__BB2_12:
	bar.sync 	0;
	st.global.f64 	[%rd2], %fd46;
	bar.sync 	0;
	add.s32 	%r30, %r27, 1;
	setp.lt.u32 	%p12, %r30, 32;
	@%p12 bra 	$L__BB2_15;
	add.s32 	%r31, %r30, %r3;
	setp.lt.s32 	%p13, %r31, 1;
	setp.ge.s32 	%p14, %r31, %r37;
	or.pred  	%p15, %p13, %p14;
	@%p15 bra 	$L__BB2_16;
	add.s32 	%r64, %r31, %r7;
	mul.wide.s32 	%rd21, %r64, 8;
	add.s64 	%rd22, %rd1, %rd21;
	ld.global.f64 	%fd28, [%rd22];
	ld.const.f64 	%fd29, [%rd5+-8];
	fma.rn.f64 	%fd46, %fd28, %fd29, %fd46;
	bra.uni 	$L__BB2_16;
$L__BB2_15:
	ld.shared.f64 	%fd30, [%r28+8];
	ld.const.f64 	%fd31, [%rd5+-8];
	fma.rn.f64 	%fd46, %fd30, %fd31, %fd46;
$L__BB2_16:
	bar.sync 	0;
	st.global.f64 	[%rd2], %fd46;
	bar.sync 	0;
	add.s32 	%r32, %r27, 2;
	setp.lt.u32 	%p16, %r32, 32;
	@%p16 bra 	$L__BB2_19;
	add.s32 	%r33, %r32, %r3;
	setp.lt.s32 	%p17, %r33, 1;
	setp.ge.s32 	%p18, %r33, %r37;
	or.pred  	%p19, %p17, %p18;
	@%p19 bra 	$L__BB2_20;
	add.s32 	%r65, %r33, %r7;
	mul.wide.s32 	%rd23, %r65, 8;
	add.s64 	%rd24, %rd1, %rd23;
	ld.global.f64 	%fd32, [%rd24];
	ld.const.f64 	%fd33, [%rd5+-16];
	fma.rn.f64 	%fd46, %fd32, %fd33, %fd46;
	bra.uni 	$L__BB2_20;
$L__BB2_19:
	ld.shared.f64 	%fd34, [%r28+16];
	ld.const.f64 	%fd35, [%rd5+-16];
	fma.rn.f64 	%fd46, %fd34, %fd35, %fd46;
$L__BB2_20:
	bar.sync 	0;
	st.global.f64 	[%rd2], %fd46;
	bar.sync 	0;
	add.s32 	%r34, %r27, 3;
	setp.lt.u32 	%p20, %r34, 32;
	@%p20 bra 	$L__BB2_23;
	add.s32 	%r35, %r34, %r3;
	setp.lt.s32 	%p21, %r35, 1;
	setp.ge.s32 	%p22, %r35, %r37;
	or.pred  	%p23, %p21, %p22;
	@%p23 bra 	$L__BB2_24;
	add.s32 	%r66, %r35, %r7;
	mul.wide.s32 	%rd25, %r66, 8;
	add.s64 	%rd26, %rd1, %rd25;
	ld.global.f64 	%fd36, [%rd26];
	ld.const.f64 	%fd37, [%rd5+-24];
	fma.rn.f64 	%fd46, %fd36, %fd37, %fd46;
	bra.uni 	$L__BB2_24;
$L__BB2_23:
	ld.shared.f64 	%fd38, [%r28+24];
	ld.const.f64 	%fd39, [%rd5+-24];
	fma.rn.f64 	%fd46, %fd38, %fd39, %fd46;
$L__BB2_24:
	bar.sync 	0;
	st.global.f64 	[%rd2], %fd46;
	bar.sync 	0;
	add.s32 	%r74, %r26, 4;
	add.s32 	%r67, %r26, 3;
	setp.ne.s32 	%p24, %r67, %r38;
	@%p24 bra 	$L__BB2_8;
$L__BB2_25:
	bar.sync 	0;
	ret;

}
	// .globl	_Z24convolutionTileColumnGPUPdS_iii
.visible .entry _Z24convolutionTileColumnGPUPdS_iii(
	.param .u64 .ptr .align 1 _Z24convolutionTileColumnGPUPdS_iii_param_0,
	.param .u64 .ptr .align 1 _Z24convolutionTileColumnGPUPdS_iii_param_1,
	.param .u32 _Z24convolutionTileColumnGPUPdS_iii_param_2,
	.param .u32 _Z24convolutionTileColumnGPUPdS_iii_param_3,
	.param .u32 _Z24convolutionTileColumnGPUPdS_iii_param_4
)
{
	.reg .pred 	%p<25>;
	.reg .b16 	%rs<3>;
	.reg .b32 	%r<72>;
	.reg .b64 	%rd<27>;
	.reg .b64 	%fd<47>;
	// demoted variable
	.shared .align 8 .b8 _ZZ24convolutionTileColumnGPUPdS_iiiE9tiled_Src[8192];
	ld.param.u64 	%rd6, [_Z24convolutionTileColumnGPUPdS_iii_param_0];
	ld.param.u64 	%rd7, [_Z24convolutionTileColumnGPUPdS_iii_param_1];
	ld.param.u32 	%r36, [_Z24convolutionTileColumnGPUPdS_iii_param_2];
	ld.param.u32 	%r37, [_Z24convolutionTileColumnGPUPdS_iii_param_4];
	cvta.to.global.u64 	%rd1, %rd7;
	mov.u32 	%r38, %ctaid.x;
	mov.u32 	%r39, %ctaid.y;
	mov.u32 	%r1, %tid.x;
	mov.u32 	%r2, %tid.y;
	mov.u32 	%r40, %ntid.x;
	mad.lo.s32 	%r3, %r38, %r40, %r1;
	mov.u32 	%r41, %ntid.y;
	mul.lo.s32 	%r4, %r39, %r41;
	shl.b32 	%r42, %r39, 5;
	add.s32 	%r43, %r42, %r2;
	shl.b32 	%r44, %r38, 5;
	add.s32 	%r45, %r44, %r1;
	mad.lo.s32 	%r5, %r36, %r43, %r45;
	mul.wide.s32 	%rd8, %r5, 8;
	add.s64 	%rd9, %rd1, %rd8;
	ld.global.f64 	%fd18, [%rd9];
	shl.b32 	%r46, %r2, 8;
	mov.u32 	%r47, _ZZ24convolutionTileColumnGPUPdS_iiiE9tiled_Src;
	add.s32 	%r48, %r47, %r46;
	shl.b32 	%r49, %r1, 3;
	add.s32 	%r6, %r48, %r49;
	st.shared.f64 	[%r6], %fd18;
	bar.sync 	0;
	setp.lt.s32 	%p1, %r37, 0;
	@%p1 bra 	$L__BB3_25;
	cvta.to.global.u64 	%rd10, %rd6;
	add.s64 	%rd2, %rd10, %rd8;
	neg.s32 	%r71, %r37;
	add.s32 	%r52, %r46, %r49;
	shl.b32 	%r53, %r37, 8;
	sub.s32 	%r54, %r52, %r53;
	add.s32 	%r69, %r47, %r54;
	cvt.u16.u32 	%rs1, %r37;
	and.b16  	%rs2, %rs1, 1;
	mul.wide.u16 	%r56, %rs2, 2;
	neg.s32 	%r68, %r56;
	mul.wide.s32 	%rd12, %r37, 8;
	mov.u64 	%rd13, Filter_in_constant_mem;
	add.s64 	%rd3, %rd13, %rd12;
	add.s32 	%r57, %r2, %r4;
	sub.s32 	%r67, %r57, %r37;
	mad.lo.s32 	%r66, %r36, %r67, %r3;
	sub.s32 	%r65, %r2, %r37;
	mov.f64 	%fd46, 0d0000000000000000;
$L__BB3_2:
	.pragma "nounroll";
	mul.wide.s32 	%rd14, %r71, 8;
	sub.s64 	%rd4, %rd3, %rd14;
	setp.lt.u32 	%p2, %r65, 32;
	@%p2 bra 	$L__BB3_5;
	setp.lt.s32 	%p3, %r67, 1;
	setp.ge.s32 	%p4, %r67, %r36;
	or.pred  	%p5, %p3, %p4;
	@%p5 bra 	$L__BB3_6;
	mul.wide.s32 	%rd15, %r66, 8;
	add.s64 	%rd16, %rd1, %rd15;
	ld.global.f64 	%fd20, [%rd16];
	ld.const.f64 	%fd21, [%rd4];
	fma.rn.f64 	%fd46, %fd20, %fd21, %fd46;
	bra.uni 	$L__BB3_6;
$L__BB3_5:
	ld.shared.f64 	%fd22, [%r69];
	ld.const.f64 	%fd23, [%rd4];
	fma.rn.f64 	%fd46, %fd22, %fd23, %fd46;
$L__BB3_6:
	bar.sync 	0;
	st.global.f64 	[%rd2], %fd46;
	bar.sync 	0;
	add.s32 	%r71, %r71, 1;
	add.s32 	%r69, %r69, 256;
	add.s32 	%r68, %r68, 1;
	add.s32 	%r67, %r67, 1;
	add.s32 	%r66, %r66, %r36;
	add.s32 	%r65, %r65, 1;
	setp.ne.s32 	%p6, %r68, 1;
	@%p6 bra 	$L__BB3_2;
	setp.lt.u32 	%p7, %r37, 2;
	@%p7 bra 	$L__BB3_25;
$L__BB3_8:
	mov.u32 	%r25, %r71;
	add.s32 	%r26, %r25, %r2;
	setp.gt.u32 	%p8, %r26, 31;
	shl.b32 	%r58, %r25, 8;
	add.s32 	%r27, %r6, %r58;
	sub.s32 	%r59, %r37, %r25;
	mul.wide.s32 	%rd17, %r59, 8;
	add.s64 	%rd5, %rd13, %rd17;
	@%p8 bra 	$L__BB3_10;
	ld.shared.f64 	%fd26, [%r27];
	ld.const.f64 	%fd27, [%rd5];
	fma.rn.f64 	%fd46, %fd26, %fd27, %fd46;
	bra.uni 	$L__BB3_12;
$L__BB3_10:
	add.s32 	%r28, %r26, %r4;
	setp.lt.s32 	%p9, %r28, 1;
	setp.ge.s32 	%p10, %r28, %r36;
	or.pred  	%p11, %p9, %p10;
	@%p11 bra 	$L__BB3_12;
	mad.lo.s32 	%r60, %r28, %r36, %r3;
	mul.wide.s32 	%rd19, %r60, 8;
	add.s64 	%rd20, %rd1, %rd19;
	ld.global.f64 	%fd24, [%rd20];
	ld.const.f64 	%fd25, [%rd5];
	fma.rn.f64 	%fd46, %fd24, %fd25, %fd46;
$L__BB3_12:
	bar.sync 	0;
	st.global.f64 	[%rd2], %fd46;
	bar.sync 	0;
	add.s32 	%r29, %r26, 1;
	setp.lt.u32 	%p12, %r29, 32;
	@%p12 bra 	$L__BB3_15;
	add.s32 	%r30, %r29, %r4;
	setp.lt.s32 	%p13, %r30, 1;
	setp.ge.s32 	%p14, %r30, %r36;
	or.pred  	%p15, %p13, %p14;
	@%p15 bra 	$L__BB3_16;
	mad.lo.s32 	%r61, %r30, %r36, %r3;
	mul.wide.s32 	%rd21, %r61, 8;
	add.s64 	%rd22, %rd1, %rd21;
	ld.global.f64 	%fd28, [%rd22];
	ld.const.f64 	%fd29, [%rd5+-8];
	fma.rn.f64 	%fd46, %fd28, %fd29, %fd46;
	bra.uni 	$L__BB3_16;
$L__BB3_15:
	ld.shared.f64 	%fd30, [%r27+256];
	ld.const.f64 	%fd31, [%rd5+-8];
	fma.rn.f64 	%fd46, %fd30, %fd31, %fd46;
$L__BB3_16:
	bar.sync 	0;
	st.global.f64 	[%rd2], %fd46;
	bar.sync 	0;
	add.s32 	%r31, %r26, 2;
	setp.lt.u32 	%p16, %r31, 32;
	@%p16 bra 	$L__BB3_19;
	add.s32 	%r32, %r31, %r4;
	setp.lt.s32 	%p17, %r32, 1;
	setp.ge.s32 	%p18, %r32, %r36;
	or.pred  	%p19, %p17, %p18;
	@%p19 bra 	$L__BB3_20;
	mad.lo.s32 	%r62, %r32, %r36, %r3;
	mul.wide.s32 	%rd23, %r62, 8;
	add.s64 	%rd24, %rd1, %rd23;
	ld.global.f64 	%fd32, [%rd24];
	ld.const.f64 	%fd33, [%rd5+-16];
	fma.rn.f64 	%fd46, %fd32, %fd33, %fd46;
	bra.uni 	$L__BB3_20;
$L__BB3_19:
	ld.shared.f64 	%fd34, [%r27+512];
	ld.const.f64 	%fd35, [%rd5+-16];
	fma.rn.f64 	%fd46, %fd34, %fd35, %fd46;
$L__BB3_20:
	bar.sync 	0;
	st.global.f64 	[%rd2], %fd46;
	bar.sync 	0;
	add.s32 	%r33, %r26, 3;
	setp.lt.u32 	%p20, %r33, 32;
	@%p20 bra 	$L__BB3_23;
	add.s32 	%r34, %r33, %r4;
	setp.lt.s32 	%p21, %r34, 1;
	setp.ge.s32 	%p22, %r34, %r36;
	or.pred  	%p23, %p21, %p22;
	@%p23 bra 	$L__BB3_24;
	mad.lo.s32 	%r63, %r34, %r36, %r3;
	mul.wide.s32 	%rd25, %r63, 8;
	add.s64 	%rd26, %rd1, %rd25;
	ld.global.f64 	%fd36, [%rd26];
	ld.const.f64 	%fd37, [%rd5+-24];
	fma.rn.f64 	%fd46, %fd36, %fd37, %fd46;
	bra.uni 	$L__BB3_24;
$L__BB3_23:
	ld.shared.f64 	%fd38, [%r27+768];
	ld.const.f64 	%fd39, [%rd5+-24];
	fma.rn.f64 	%fd46, %fd38, %fd39, %fd46;
$L__BB3_24:
	bar.sync 	0;
	st.global.f64 	[%rd2], %fd46;
	bar.sync 	0;
	add.s32 	%r71, %r25, 4;
	add.s32 	%r64, %r25, 3;
	setp.ne.s32 	%p24, %r64, %r37;
	@%p24 bra 	$L__BB3_8;
$L__BB3_25:
	bar.sync 	0;
	ret;

}


// ===== COMPILED SASS (sm_100) =====

	.target	sm_100

	.elftype	@"ET_EXEC"


//--------------------- .note.nv.tkinfo           --------------------------
	.section	.note.nv.tkinfo,"",@"SHT_NOTE"
	.sectionflags	@"SHF_NOTE_NV_TKINFO"
	.tkinfo
        /*0018*/ 	.word	0x00000002
        /*0030*/ 	.string	""
        /*0030*/ 	.string	"ptxas"
        /*0030*/ 	.string	"Cuda compilation tools, release 13.0, V13.0.88"
        /*0030*/ 	.string	"Build cuda_13.0.r13.0/compiler.36424714_0"
        /*0030*/ 	.string	"-arch sm_100 -m 64 "



//--------------------- .note.nv.cuinfo           --------------------------
	.section	.note.nv.cuinfo,"",@"SHT_NOTE"
	.sectionflags	@"SHF_NOTE_NV_CUINFO"
        /*0018*/ 	.short	0x0002
        /*001a*/ 	.short	0x0064
        /*001c*/ 	.short	0x0082
	.zero		2


//--------------------- .nv.info                  --------------------------
	.section	.nv.info,"",@"SHT_CUDA_INFO"
	.align	4


	//----- nvinfo : EIATTR_REGCOUNT
	.align		4
        /*0000*/ 	.byte	0x04, 0x2f
        /*0002*/ 	.short	(.L_2 - .L_1)
	.align		4
.L_1:
        /*0004*/ 	.word	index@(_Z17convolutionRowGPUPdS_S_iii)
        /*0008*/ 	.word	0x00000019


	//----- nvinfo : EIATTR_FRAME_SIZE
	.align		4
.L_2:
        /*000c*/ 	.byte	0x04, 0x11
        /*000e*/ 	.short	(.L_4 - .L_3)
	.align		4
.L_3:
        /*0010*/ 	.word	index@(_Z17convolutionRowGPUPdS_S_iii)
        /*0014*/ 	.word	0x00000000


	//----- nvinfo : EIATTR_REGCOUNT
	.align		4
.L_4:
        /*0018*/ 	.byte	0x04, 0x2f
        /*001a*/ 	.short	(.L_6 - .L_5)
	.align		4
.L_5:
        /*001c*/ 	.word	index@(_Z20convolutionColumnGPUPdS_S_iii)
        /*0020*/ 	.word	0x00000020


	//----- nvinfo : EIATTR_FRAME_SIZE
	.align		4
.L_6:
        /*0024*/ 	.byte	0x04, 0x11
        /*0026*/ 	.short	(.L_8 - .L_7)
	.align		4
.L_7:
        /*0028*/ 	.word	index@(_Z20convolutionColumnGPUPdS_S_iii)
        /*002c*/ 	.word	0x00000000


	//----- nvinfo : EIATTR_REGCOUNT
	.align		4
.L_8:
        /*0030*/ 	.byte	0x04, 0x2f
        /*0032*/ 	.short	(.L_10 - .L_9)
	.align		4
.L_9:
        /*0034*/ 	.word	index@(_Z21convolutionTileRowGPUPdS_iii)
        /*0038*/ 	.word	0x00000018


	//----- nvinfo : EIATTR_FRAME_SIZE
	.align		4
.L_10:
        /*003c*/ 	.byte	0x04, 0x11
        /*003e*/ 	.short	(.L_12 - .L_11)
	.align		4
.L_11:
        /*0040*/ 	.word	index@(_Z21convolutionTileRowGPUPdS_iii)
        /*0044*/ 	.word	0x00000000


	//----- nvinfo : EIATTR_REGCOUNT
	.align		4
.L_12:
        /*0048*/ 	.byte	0x04, 0x2f
        /*004a*/ 	.short	(.L_14 - .L_13)
	.align		4
.L_13:
        /*004c*/ 	.word	index@(_Z24convolutionTileColumnGPUPdS_iii)
        /*0050*/ 	.word	0x00000017


	//----- nvinfo : EIATTR_FRAME_SIZE
	.align		4
.L_14:
        /*0054*/ 	.byte	0x04, 0x11
        /*0056*/ 	.short	(.L_16 - .L_15)
	.align		4
.L_15:
        /*0058*/ 	.word	index@(_Z24convolutionTileColumnGPUPdS_iii)
        /*005c*/ 	.word	0x00000000


	//----- nvinfo : EIATTR_MIN_STACK_SIZE
	.align		4
.L_16:
        /*0060*/ 	.byte	0x04, 0x12
        /*0062*/ 	.short	(.L_18 - .L_17)
	.align		4
.L_17:
        /*0064*/ 	.word	index@(_Z24convolutionTileColumnGPUPdS_iii)
        /*0068*/ 	.word	0x00000000


	//----- nvinfo : EIATTR_MIN_STACK_SIZE
	.align		4
.L_18:
        /*006c*/ 	.byte	0x04, 0x12
        /*006e*/ 	.short	(.L_20 - .L_19)
	.align		4
.L_19:
        /*0070*/ 	.word	index@(_Z21convolutionTileRowGPUPdS_iii)
        /*0074*/ 	.word	0x00000000


	//----- nvinfo : EIATTR_MIN_STACK_SIZE
	.align		4
.L_20:
        /*0078*/ 	.byte	0x04, 0x12
        /*007a*/ 	.short	(.L_22 - .L_21)
	.align		4
.L_21:
        /*007c*/ 	.word	index@(_Z20convolutionColumnGPUPdS_S_iii)
        /*0080*/ 	.word	0x00000000


	//----- nvinfo : EIATTR_MIN_STACK_SIZE
	.align		4
.L_22:
        /*0084*/ 	.byte	0x04, 0x12
        /*0086*/ 	.short	(.L_24 - .L_23)
	.align		4
.L_23:
        /*0088*/ 	.word	index@(_Z17convolutionRowGPUPdS_S_iii)
        /*008c*/ 	.word	0x00000000
.L_24:


//--------------------- .nv.compat                --------------------------
	.section	.nv.compat,"",@"SHT_CUDA_COMPAT_INFO"
	.align	4
        /*0000*/ 	.byte	0x02, 0x09, 0x00, 0x00, 0x02, 0x02, 0x01, 0x00, 0x02, 0x05, 0x05, 0x00, 0x03, 0x07, 0x01, 0x01
        /*0010*/ 	.byte	0x02, 0x03, 0x00, 0x00, 0x02, 0x06, 0x01, 0x00, 0x04, 0x0b, 0x08, 0x00, 0x01, 0x00, 0x00, 0x00
        /*0020*/ 	.byte	0x00, 0x00, 0x00, 0x00


//--------------------- .nv.info._Z24convolutionTileColumnGPUPdS_iii --------------------------
	.section	.nv.info._Z24convolutionTileColumnGPUPdS_iii,"",@"SHT_CUDA_INFO"
	.sectionflags	@""
	.align	4


	//----- nvinfo : EIATTR_CUDA_API_VERSION
	.align		4
        /*0000*/ 	.byte	0x04, 0x37
        /*0002*/ 	.short	(.L_26 - .L_25)
.L_25:
        /*0004*/ 	.word	0x00000082


	//----- nvinfo : EIATTR_KPARAM_INFO
	.align		4
.L_26:
        /*0008*/ 	.byte	0x04, 0x17
        /*000a*/ 	.short	(.L_28 - .L_27)
.L_27:
        /*000c*/ 	.word	0x00000000
        /*0010*/ 	.short	0x0004
        /*0012*/ 	.short	0x0018
        /*0014*/ 	.byte	0x00, 0xf0, 0x11, 0x00


	//----- nvinfo : EIATTR_KPARAM_INFO
	.align		4
.L_28:
        /*0018*/ 	.byte	0x04, 0x17
        /*001a*/ 	.short	(.L_30 - .L_29)
.L_29:
        /*001c*/ 	.word	0x00000000
        /*0020*/ 	.short	0x0003
        /*0022*/ 	.short	0x0014
        /*0024*/ 	.byte	0x00, 0xf0, 0x11, 0x00


	//----- nvinfo : EIATTR_KPARAM_INFO
	.align		4
.L_30:
        /*0028*/ 	.byte	0x04, 0x17
        /*002a*/ 	.short	(.L_32 - .L_31)
.L_31:
        /*002c*/ 	.word	0x00000000
        /*0030*/ 	.short	0x0002
        /*0032*/ 	.short	0x0010
        /*0034*/ 	.byte	0x00, 0xf0, 0x11, 0x00


	//----- nvinfo : EIATTR_KPARAM_INFO
	.align		4
.L_32:
        /*0038*/ 	.byte	0x04, 0x17
        /*003a*/ 	.short	(.L_34 - .L_33)
.L_33:
        /*003c*/ 	.word	0x00000000
        /*0040*/ 	.short	0x0001
        /*0042*/ 	.short	0x0008
        /*0044*/ 	.byte	0x00, 0xf5, 0x21, 0x00


	//----- nvinfo : EIATTR_KPARAM_INFO
	.align		4
.L_34:
        /*0048*/ 	.byte	0x04, 0x17
        /*004a*/ 	.short	(.L_36 - .L_35)
.L_35:
        /*004c*/ 	.word	0x00000000
        /*0050*/ 	.short	0x0000
        /*0052*/ 	.short	0x0000
        /*0054*/ 	.byte	0x00, 0xf5, 0x21, 0x00


	//----- nvinfo : EIATTR_SPARSE_MMA_MASK
	.align		4
.L_36:
        /*0058*/ 	.byte	0x03, 0x50
        /*005a*/ 	.short	0x0000


	//----- nvinfo : EIATTR_MAXREG_COUNT
	.align		4
        /*005c*/ 	.byte	0x03, 0x1b
        /*005e*/ 	.short	0x00ff


	//----- nvinfo : EIATTR_NUM_BARRIERS
	.align		4
        /*0060*/ 	.byte	0x02, 0x4c
        /*0062*/ 	.byte	0x01
	.zero		1


	//----- nvinfo : EIATTR_MERCURY_ISA_VERSION
	.align		4
        /*0064*/ 	.byte	0x03, 0x5f
        /*0066*/ 	.short	0x0101


	//----- nvinfo : EIATTR_VRC_CTA_INIT_COUNT
	.align		4
        /*0068*/ 	.byte	0x02, 0x4a
	.zero		1
	.zero		1


	//----- nvinfo : EIATTR_EXIT_INSTR_OFFSETS
	.align		4
        /*006c*/ 	.byte	0x04, 0x1c
        /*006e*/ 	.short	(.L_38 - .L_37)


	//   ....[0]....
.L_37:
        /*0070*/ 	.word	0x00000a80


	//----- nvinfo : EIATTR_CRS_STACK_SIZE
	.align		4
.L_38:
        /*0074*/ 	.byte	0x04, 0x1e
        /*0076*/ 	.short	(.L_40 - .L_39)
.L_39:
        /*0078*/ 	.word	0x00000000


	//----- nvinfo : EIATTR_CBANK_PARAM_SIZE
	.align		4
.L_40:
        /*007c*/ 	.byte	0x03, 0x19
        /*007e*/ 	.short	0x001c


	//----- nvinfo : EIATTR_PARAM_CBANK
	.align		4
        /*0080*/ 	.byte	0x04, 0x0a
        /*0082*/ 	.short	(.L_42 - .L_41)
	.align		4
.L_41:
        /*0084*/ 	.word	index@(.nv.constant0._Z24convolutionTileColumnGPUPdS_iii)
        /*0088*/ 	.short	0x0380
        /*008a*/ 	.short	0x001c


	//----- nvinfo : EIATTR_SW_WAR
	.align		4
.L_42:
        /*008c*/ 	.byte	0x04, 0x36
        /*008e*/ 	.short	(.L_44 - .L_43)
.L_43:
        /*0090*/ 	.word	0x00000008
.L_44:


//--------------------- .nv.info._Z21convolutionTileRowGPUPdS_iii --------------------------
	.section	.nv.info._Z21convolutionTileRowGPUPdS_iii,"",@"SHT_CUDA_INFO"
	.sectionflags	@""
	.align	4


	//----- nvinfo : EIATTR_CUDA_API_VERSION
	.align		4
        /*0000*/ 	.byte	0x04, 0x37
        /*0002*/ 	.short	(.L_46 - .L_45)
.L_45:
        /*0004*/ 	.word	0x00000082


	//----- nvinfo : EIATTR_KPARAM_INFO
	.align		4
.L_46:
        /*0008*/ 	.byte	0x04, 0x17
        /*000a*/ 	.short	(.L_48 - .L_47)
.L_47:
        /*000c*/ 	.word	0x00000000
        /*0010*/ 	.short	0x0004
        /*0012*/ 	.short	0x0018
        /*0014*/ 	.byte	0x00, 0xf0, 0x11, 0x00


	//----- nvinfo : EIATTR_KPARAM_INFO
	.align		4
.L_48:
        /*0018*/ 	.byte	0x04, 0x17
        /*001a*/ 	.short	(.L_50 - .L_49)
.L_49:
        /*001c*/ 	.word	0x00000000
        /*0020*/ 	.short	0x0003
        /*0022*/ 	.short	0x0014
        /*0024*/ 	.byte	0x00, 0xf0, 0x11, 0x00


	//----- nvinfo : EIATTR_KPARAM_INFO
	.align		4
.L_50:
        /*0028*/ 	.byte	0x04, 0x17
        /*002a*/ 	.short	(.L_52 - .L_51)
.L_51:
        /*002c*/ 	.word	0x00000000
        /*0030*/ 	.short	0x0002
        /*0032*/ 	.short	0x0010
        /*0034*/ 	.byte	0x00, 0xf0, 0x11, 0x00


	//----- nvinfo : EIATTR_KPARAM_INFO
	.align		4
.L_52:
        /*0038*/ 	.byte	0x04, 0x17
        /*003a*/ 	.short	(.L_54 - .L_53)
.L_53:
        /*003c*/ 	.word	0x00000000
        /*0040*/ 	.short	0x0001
        /*0042*/ 	.short	0x0008
        /*0044*/ 	.byte	0x00, 0xf5, 0x21, 0x00


	//----- nvinfo : EIATTR_KPARAM_INFO
	.align		4
.L_54:
        /*0048*/ 	.byte	0x04, 0x17
        /*004a*/ 	.short	(.L_56 - .L_55)
.L_55:
        /*004c*/ 	.word	0x00000000
        /*0050*/ 	.short	0x0000
        /*0052*/ 	.short	0x0000
        /*0054*/ 	.byte	0x00, 0xf5, 0x21, 0x00


	//----- nvinfo : EIATTR_SPARSE_MMA_MASK
	.align		4
.L_56:
        /*0058*/ 	.byte	0x03, 0x50
        /*005a*/ 	.short	0x0000


	//----- nvinfo : EIATTR_MAXREG_COUNT
	.align		4
        /*005c*/ 	.byte	0x03, 0x1b
        /*005e*/ 	.short	0x00ff


	//----- nvinfo : EIATTR_NUM_BARRIERS
	.align		4
        /*0060*/ 	.byte	0x02, 0x4c
        /*0062*/ 	.byte	0x01
	.zero		1


	//----- nvinfo : EIATTR_MERCURY_ISA_VERSION
	.align		4
        /*0064*/ 	.byte	0x03, 0x5f
        /*0066*/ 	.short	0x0101


	//----- nvinfo : EIATTR_VRC_CTA_INIT_COUNT
	.align		4
        /*0068*/ 	.byte	0x02, 0x4a
	.zero		1
	.zero		1


	//----- nvinfo : EIATTR_EXIT_INSTR_OFFSETS
	.align		4
        /*006c*/ 	.byte	0x04, 0x1c
        /*006e*/ 	.short	(.L_58 - .L_57)


	//   ....[0]....
.L_57:
        /*0070*/ 	.word	0x00000ac0


	//----- nvinfo : EIATTR_CRS_STACK_SIZE
	.align		4
.L_58:
        /*0074*/ 	.byte	0x04, 0x1e
        /*0076*/ 	.short	(.L_60 - .L_59)
.L_59:
        /*0078*/ 	.word	0x00000000


	//----- nvinfo : EIATTR_CBANK_PARAM_SIZE
	.align		4
.L_60:
        /*007c*/ 	.byte	0x03, 0x19
        /*007e*/ 	.short	0x001c


	//----- nvinfo : EIATTR_PARAM_CBANK
	.align		4
        /*0080*/ 	.byte	0x04, 0x0a
        /*0082*/ 	.short	(.L_62 - .L_61)
	.align		4
.L_61:
        /*0084*/ 	.word	index@(.nv.constant0._Z21convolutionTileRowGPUPdS_iii)
        /*0088*/ 	.short	0x0380
        /*008a*/ 	.short	0x001c


	//----- nvinfo : EIATTR_SW_WAR
	.align		4
.L_62:
        /*008c*/ 	.byte	0x04, 0x36
        /*008e*/ 	.short	(.L_64 - .L_63)
.L_63:
        /*0090*/ 	.word	0x00000008
.L_64:


//--------------------- .nv.info._Z20convolutionColumnGPUPdS_S_iii --------------------------
	.section	.nv.info._Z20convolutionColumnGPUPdS_S_iii,"",@"SHT_CUDA_INFO"
	.sectionflags	@""
	.align	4


	//----- nvinfo : EIATTR_CUDA_API_VERSION
	.align		4
        /*0000*/ 	.byte	0x04, 0x37
        /*0002*/ 	.short	(.L_66 - .L_65)
.L_65:
        /*0004*/ 	.word	0x00000082


	//----- nvinfo : EIATTR_KPARAM_INFO
	.align		4
.L_66:
        /*0008*/ 	.byte	0x04, 0x17
        /*000a*/ 	.short	(.L_68 - .L_67)
.L_67:
        /*000c*/ 	.word	0x00000000
        /*0010*/ 	.short	0x0005
        /*0012*/ 	.short	0x0020
        /*0014*/ 	.byte	0x00, 0xf0, 0x11, 0x00


	//----- nvinfo : EIATTR_KPARAM_INFO
	.align		4
.L_68:
        /*0018*/ 	.byte	0x04, 0x17
        /*001a*/ 	.short	(.L_70 - .L_69)
.L_69:
        /*001c*/ 	.word	0x00000000
        /*0020*/ 	.short	0x0004
        /*0022*/ 	.short	0x001c
        /*0024*/ 	.byte	0x00, 0xf0, 0x11, 0x00


	//----- nvinfo : EIATTR_KPARAM_INFO
	.align		4
.L_70:
        /*0028*/ 	.byte	0x04, 0x17
        /*002a*/ 	.short	(.L_72 - .L_71)
.L_71:
        /*002c*/ 	.word	0x00000000
        /*0030*/ 	.short	0x0003
        /*0032*/ 	.short	0x0018
        /*0034*/ 	.byte	0x00, 0xf0, 0x11, 0x00


	//----- nvinfo : EIATTR_KPARAM_INFO
	.align		4
.L_72:
        /*0038*/ 	.byte	0x04, 0x17
        /*003a*/ 	.short	(.L_74 - .L_73)
.L_73:
        /*003c*/ 	.word	0x00000000
        /*0040*/ 	.short	0x0002
        /*0042*/ 	.short	0x0010
        /*0044*/ 	.byte	0x00, 0xf5, 0x21, 0x00


	//----- nvinfo : EIATTR_KPARAM_INFO
	.align		4
.L_74:
        /*0048*/ 	.byte	0x04, 0x17
        /*004a*/ 	.short	(.L_76 - .L_75)
.L_75:
        /*004c*/ 	.word	0x00000000
        /*0050*/ 	.short	0x0001
        /*0052*/ 	.short	0x0008
        /*0054*/ 	.byte	0x00, 0xf5, 0x21, 0x00


	//----- nvinfo : EIATTR_KPARAM_INFO
	.align		4
.L_76:
        /*0058*/ 	.byte	0x04, 0x17
        /*005a*/ 	.short	(.L_78 - .L_77)
.L_77:
        /*005c*/ 	.word	0x00000000
        /*0060*/ 	.short	0x0000
        /*0062*/ 	.short	0x0000
        /*0064*/ 	.byte	0x00, 0xf5, 0x21, 0x00


	//----- nvinfo : EIATTR_SPARSE_MMA_MASK
	.align		4
.L_78:
        /*0068*/ 	.byte	0x03, 0x50
        /*006a*/ 	.short	0x0000


	//----- nvinfo : EIATTR_MAXREG_COUNT
	.align		4
        /*006c*/ 	.byte	0x03, 0x1b
        /*006e*/ 	.short	0x00ff


	//----- nvinfo : EIATTR_MERCURY_ISA_VERSION
	.align		4
        /*0070*/ 	.byte	0x03, 0x5f
        /*0072*/ 	.short	0x0101


	//----- nvinfo : EIATTR_VRC_CTA_INIT_COUNT
	.align		4
        /*0074*/ 	.byte	0x02, 0x4a
	.zero		1
	.zero		1


	//----- nvinfo : EIATTR_EXIT_INSTR_OFFSETS
	.align		4
        /*0078*/ 	.byte	0x04, 0x1c
        /*007a*/ 	.short	(.L_80 - .L_79)


	//   ....[0]....
.L_79:
        /*007c*/ 	.word	0x00000090


	//   ....[1]....
        /*0080*/ 	.word	0x00000eb0


	//----- nvinfo : EIATTR_CRS_STACK_SIZE
	.align		4
.L_80:
        /*0084*/ 	.byte	0x04, 0x1e
        /*0086*/ 	.short	(.L_82 - .L_81)
.L_81:
        /*0088*/ 	.word	0x00000000


	//----- nvinfo : EIATTR_CBANK_PARAM_SIZE
	.align		4
.L_82:
        /*008c*/ 	.byte	0x03, 0x19
        /*008e*/ 	.short	0x0024


	//----- nvinfo : EIATTR_PARAM_CBANK
	.align		4
        /*0090*/ 	.byte	0x04, 0x0a
        /*0092*/ 	.short	(.L_84 - .L_83)
	.align		4
.L_83:
        /*0094*/ 	.word	index@(.nv.constant0._Z20convolutionColumnGPUPdS_S_iii)
        /*0098*/ 	.short	0x0380
        /*009a*/ 	.short	0x0024


	//----- nvinfo : EIATTR_SW_WAR
	.align		4
.L_84:
        /*009c*/ 	.byte	0x04, 0x36
        /*009e*/ 	.short	(.L_86 - .L_85)
.L_85:
        /*00a0*/ 	.word	0x00000008
.L_86:


//--------------------- .nv.info._Z17convolutionRowGPUPdS_S_iii --------------------------
	.section	.nv.info._Z17convolutionRowGPUPdS_S_iii,"",@"SHT_CUDA_INFO"
	.sectionflags	@""
	.align	4


	//----- nvinfo : EIATTR_CUDA_API_VERSION
	.align		4
        /*0000*/ 	.byte	0x04, 0x37
        /*0002*/ 	.short	(.L_88 - .L_87)
.L_87:
        /*0004*/ 	.word	0x00000082


	//----- nvinfo : EIATTR_KPARAM_INFO
	.align		4
.L_88:
        /*0008*/ 	.byte	0x04, 0x17
        /*000a*/ 	.short	(.L_90 - .L_89)
.L_89:
        /*000c*/ 	.word	0x00000000
        /*0010*/ 	.short	0x0005
        /*0012*/ 	.short	0x0020
        /*0014*/ 	.byte	0x00, 0xf0, 0x11, 0x00


	//----- nvinfo : EIATTR_KPARAM_INFO
	.align		4
.L_90:
        /*0018*/ 	.byte	0x04, 0x17
        /*001a*/ 	.short	(.L_92 - .L_91)
.L_91:
        /*001c*/ 	.word	0x00000000
        /*0020*/ 	.short	0x0004
        /*0022*/ 	.short	0x001c
        /*0024*/ 	.byte	0x00, 0xf0, 0x11, 0x00


	//----- nvinfo : EIATTR_KPARAM_INFO
	.align		4
.L_92:
        /*0028*/ 	.byte	0x04, 0x17
        /*002a*/ 	.short	(.L_94 - .L_93)
.L_93:
        /*002c*/ 	.word	0x00000000
        /*0030*/ 	.short	0x0003
        /*0032*/ 	.short	0x0018
        /*0034*/ 	.byte	0x00, 0xf0, 0x11, 0x00


	//----- nvinfo : EIATTR_KPARAM_INFO
	.align		4
.L_94:
        /*0038*/ 	.byte	0x04, 0x17
        /*003a*/ 	.short	(.L_96 - .L_95)
.L_95:
        /*003c*/ 	.word	0x00000000
        /*0040*/ 	.short	0x0002
        /*0042*/ 	.short	0x0010
        /*0044*/ 	.byte	0x00, 0xf5, 0x21, 0x00


	//----- nvinfo : EIATTR_KPARAM_INFO
	.align		4
.L_96:
        /*0048*/ 	.byte	0x04, 0x17
        /*004a*/ 	.short	(.L_98 - .L_97)
.L_97:
        /*004c*/ 	.word	0x00000000
        /*0050*/ 	.short	0x0001
        /*0052*/ 	.short	0x0008
        /*0054*/ 	.byte	0x00, 0xf5, 0x21, 0x00


	//----- nvinfo : EIATTR_KPARAM_INFO
	.align		4
.L_98:
        /*0058*/ 	.byte	0x04, 0x17
        /*005a*/ 	.short	(.L_100 - .L_99)
.L_99:
        /*005c*/ 	.word	0x00000000
        /*0060*/ 	.short	0x0000
        /*0062*/ 	.short	0x0000
        /*0064*/ 	.byte	0x00, 0xf5, 0x21, 0x00


	//----- nvinfo : EIATTR_SPARSE_MMA_MASK
	.align		4
.L_100:
        /*0068*/ 	.byte	0x03, 0x50
        /*006a*/ 	.short	0x0000


	//----- nvinfo : EIATTR_MAXREG_COUNT
	.align		4
        /*006c*/ 	.byte	0x03, 0x1b
        /*006e*/ 	.short	0x00ff


	//----- nvinfo : EIATTR_MERCURY_ISA_VERSION
	.align		4
        /*0070*/ 	.byte	0x03, 0x5f
        /*0072*/ 	.short	0x0101


	//----- nvinfo : EIATTR_VRC_CTA_INIT_COUNT
	.align		4
        /*0074*/ 	.byte	0x02, 0x4a
	.zero		1
	.zero		1


	//----- nvinfo : EIATTR_EXIT_INSTR_OFFSETS
	.align		4
        /*0078*/ 	.byte	0x04, 0x1c
        /*007a*/ 	.short	(.L_102 - .L_101)


	//   ....[0]....
.L_101:
        /*007c*/ 	.word	0x00000050


	//   ....[1]....
        /*0080*/ 	.word	0x00000bd0


	//----- nvinfo : EIATTR_CRS_STACK_SIZE
	.align		4
.L_102:
        /*0084*/ 	.byte	0x04, 0x1e
        /*0086*/ 	.short	(.L_104 - .L_103)
.L_103:
        /*0088*/ 	.word	0x00000000


	//----- nvinfo : EIATTR_CBANK_PARAM_SIZE
	.align		4
.L_104:
        /*008c*/ 	.byte	0x03, 0x19
        /*008e*/ 	.short	0x0024


	//----- nvinfo : EIATTR_PARAM_CBANK
	.align		4
        /*0090*/ 	.byte	0x04, 0x0a
        /*0092*/ 	.short	(.L_106 - .L_105)
	.align		4
.L_105:
        /*0094*/ 	.word	index@(.nv.constant0._Z17convolutionRowGPUPdS_S_iii)
        /*0098*/ 	.short	0x0380
        /*009a*/ 	.short	0x0024


	//----- nvinfo : EIATTR_SW_WAR
	.align		4
.L_106:
        /*009c*/ 	.byte	0x04, 0x36
        /*009e*/ 	.short	(.L_108 - .L_107)
.L_107:
        /*00a0*/ 	.word	0x00000008
.L_108:


//--------------------- .nv.callgraph             --------------------------
	.section	.nv.callgraph,"",@"SHT_CUDA_CALLGRAPH"
	.align	4
	.sectionentsize	8
	.align		4
        /*0000*/ 	.word	0x00000000
	.align		4
        /*0004*/ 	.word	0xffffffff
	.align		4
        /*0008*/ 	.word	0x00000000
	.align		4
        /*000c*/ 	.word	0xfffffffe
	.align		4
        /*0010*/ 	.word	0x00000000
	.align		4
        /*0014*/ 	.word	0xfffffffd
	.align		4
        /*0018*/ 	.word	0x00000000
	.align		4
        /*001c*/ 	.word	0xfffffffc


//--------------------- .nv.constant3             --------------------------
	.section	.nv.constant3,"a",@progbits
	.align	8
.nv.constant3:
	.type		Filter_in_constant_mem,@object
	.size		Filter_in_constant_mem,(.L_0 - Filter_in_constant_mem)
Filter_in_constant_mem:
	.zero		264
.L_0:


//--------------------- .text._Z24convolutionTileColumnGPUPdS_iii --------------------------
	.section	.text._Z24convolutionTileColumnGPUPdS_iii,"ax",@progbits
	.align	128
        .global         _Z24convolutionTileColumnGPUPdS_iii
        .type           _Z24convolutionTileColumnGPUPdS_iii,@function
        .size           _Z24convolutionTileColumnGPUPdS_iii,(.L_x_62 - _Z24convolutionTileColumnGPUPdS_iii)
        .other          _Z24convolutionTileColumnGPUPdS_iii,@"STO_CUDA_ENTRY STV_DEFAULT"
_Z24convolutionTileColumnGPUPdS_iii:
.text._Z24convolutionTileColumnGPUPdS_iii:
[----:B------:R-:W-:Y:S01]  /*0000*/  LDC R1, c[0x0][0x37c] ;  /* 0x0000df00ff017b82 */ /* 0x000fe20000000800 */
[----:B------:R-:W0:Y:S07]  /*0010*/  S2R R7, SR_CTAID.X ;  /* 0x0000000000077919 */ /* 0x000e2e0000002500 */
[----:B------:R-:W1:Y:S01]  /*0020*/  LDC.64 R2, c[0x0][0x388] ;  /* 0x0000e200ff027b82 */ /* 0x000e620000000a00 */
[----:B------:R-:W2:Y:S01]  /*0030*/  LDCU UR9, c[0x0][0x390] ;  /* 0x00007200ff0977ac */ /* 0x000ea20008000800 */
[----:B------:R-:W0:Y:S01]  /*0040*/  S2R R8, SR_TID.X ;  /* 0x0000000000087919 */ /* 0x000e220000002100 */
[----:B------:R-:W3:Y:S01]  /*0050*/  LDCU.64 UR6, c[0x0][0x358] ;  /* 0x00006b00ff0677ac */ /* 0x000ee20008000a00 */
[----:B------:R-:W4:Y:S01]  /*0060*/  S2R R9, SR_CTAID.Y ;  /* 0x0000000000097919 */ /* 0x000f220000002600 */
[----:B------:R-:W4:Y:S03]  /*0070*/  S2R R0, SR_TID.Y ;  /* 0x0000000000007919 */ /* 0x000f260000002200 */
[----:B------:R-:W5:Y:S01]  /*0080*/  S2UR UR5, SR_CgaCtaId ;  /* 0x00000000000579c3 */ /* 0x000f620000008800 */
[----:B------:R-:W-:Y:S01]  /*0090*/  UMOV UR4, 0x400 ;  /* 0x0000040000047882 */ /* 0x000fe20000000000 */
[----:B------:R-:W5:Y:S01]  /*00a0*/  LDCU UR10, c[0x0][0x398] ;  /* 0x00007300ff0a77ac */ /* 0x000f620008000800 */
[----:B0-----:R-:W-:-:S02]  /*00b0*/  IMAD R5, R7, 0x20, R8 ;  /* 0x0000002007057824 */ /* 0x001fc400078e0208 */
[----:B----4-:R-:W-:-:S04]  /*00c0*/  IMAD R4, R9, 0x20, R0 ;  /* 0x0000002009047824 */ /* 0x010fc800078e0200 */
[----:B--2---:R-:W-:-:S04]  /*00d0*/  IMAD R5, R4, UR9, R5 ;  /* 0x0000000904057c24 */ /* 0x004fc8000f8e0205 */
[----:B-1----:R-:W-:-:S06]  /*00e0*/  IMAD.WIDE R2, R5, 0x8, R2 ;  /* 0x0000000805027825 */ /* 0x002fcc00078e0202 */
[----:B---3--:R-:W2:Y:S01]  /*00f0*/  LDG.E.64 R2, desc[UR6][R2.64] ;  /* 0x0000000602027981 */ /* 0x008ea2000c1e1b00 */
[----:B-----5:R-:W-:Y:S01]  /*0100*/  ULEA UR4, UR5, UR4, 0x18 ;  /* 0x0000000405047291 */ /* 0x020fe2000f8ec0ff */
[----:B------:R-:W0:Y:S05]  /*0110*/  LDCU UR5, c[0x0][0x360] ;  /* 0x00006c00ff0577ac */ /* 0x000e2a0008000800 */
[----:B------:R-:W-:Y:S01]  /*0120*/  LEA R6, R0, UR4, 0x8 ;  /* 0x0000000400067c11 */ /* 0x000fe2000f8e40ff */
[----:B------:R-:W1:Y:S03]  /*0130*/  LDCU UR8, c[0x0][0x364] ;  /* 0x00006c80ff0877ac */ /* 0x000e660008000800 */
[----:B------:R-:W-:Y:S01]  /*0140*/  LEA R6, R8, R6, 0x3 ;  /* 0x0000000608067211 */ /* 0x000fe200078e18ff */
[----:B------:R-:W-:Y:S01]  /*0150*/  UISETP.GE.AND UP0, UPT, UR10, URZ, UPT ;  /* 0x000000ff0a00728c */ /* 0x000fe2000bf06270 */
[----:B0-----:R-:W-:-:S02]  /*0160*/  IMAD R7, R7, UR5, R8 ;  /* 0x0000000507077c24 */ /* 0x001fc4000f8e0208 */
[----:B-1----:R-:W-:Y:S01]  /*0170*/  IMAD R9, R9, UR8, RZ ;  /* 0x0000000809097c24 */ /* 0x002fe2000f8e02ff */
[----:B--2---:R0:W-:Y:S01]  /*0180*/  STS.64 [R6], R2 ;  /* 0x0000000206007388 */ /* 0x0041e20000000a00 */
[----:B------:R-:W-:Y:S06]  /*0190*/  BAR.SYNC.DEFER_BLOCKING 0x0 ;  /* 0x0000000000007b1d */ /* 0x000fec0000010000 */
[----:B------:R-:W-:Y:S05]  /*01a0*/  BRA.U !UP0, `(.L_x_0) ;  /* 0x0000000908307547 */ /* 0x000fea000b800000 */
[----:B0-----:R-:W0:Y:S01]  /*01b0*/  LDC.64 R2, c[0x0][0x380] ;  /* 0x0000e000ff027b82 */ /* 0x001e220000000a00 */
[----:B------:R-:W1:Y:S01]  /*01c0*/  LDCU.U16 UR5, c[0x0][0x398] ;  /* 0x00007300ff0577ac */ /* 0x000e620008000400 */
[C---:B------:R-:W-:Y:S01]  /*01d0*/  IMAD R4, R0.reuse, 0x20, R8 ;  /* 0x0000002000047824 */ /* 0x040fe200078e0208 */
[C---:B------:R-:W-:Y:S01]  /*01e0*/  IADD3 R8, PT, PT, R0.reuse, -UR10, R9 ;  /* 0x8000000a00087c10 */ /* 0x040fe2000fffe009 */
[----:B------:R-:W-:Y:S01]  /*01f0*/  IMAD R11, RZ, RZ, -UR10 ;  /* 0x8000000aff0b7e24 */ /* 0x000fe2000f8e02ff */
[----:B------:R-:W2:Y:S01]  /*0200*/  LDCU UR8, c[0x0][0x390] ;  /* 0x00007200ff0877ac */ /* 0x000ea20008000800 */
[----:B------:R-:W-:Y:S02]  /*0210*/  VIADD R20, R0, -UR10 ;  /* 0x8000000a00147c36 */ /* 0x000fe40008000000 */
[----:B------:R-:W3:Y:S01]  /*0220*/  LDC R10, c[0x0][0x398] ;  /* 0x0000e600ff0a7b82 */ /* 0x000ee20000000800 */
[----:B------:R-:W-:Y:S01]  /*0230*/  LEA R18, R11, R4, 0x5 ;  /* 0x000000040b127211 */ /* 0x000fe200078e28ff */
[----:B------:R-:W-:-:S03]  /*0240*/  IMAD R19, R8, UR9, R7 ;  /* 0x0000000908137c24 */ /* 0x000fc6000f8e0207 */
[----:B------:R-:W-:-:S03]  /*0250*/  LEA R18, R18, UR4, 0x3 ;  /* 0x0000000412127c11 */ /* 0x000fc6000f8e18ff */
[----:B------:R-:W4:Y:S01]  /*0260*/  LDC.64 R12, c[0x0][0x388] ;  /* 0x0000e200ff0c7b82 */ /* 0x000f220000000a00 */
[----:B-1----:R-:W-:-:S04]  /*0270*/  USHF.L.U32 UR5, UR5, 0x1, URZ ;  /* 0x0000000105057899 */ /* 0x002fc800080006ff */
[----:B------:R-:W-:Y:S01]  /*0280*/  ULOP3.LUT UR5, UR5, 0x2, URZ, 0xe2, !UPT ;  /* 0x0000000205057892 */ /* 0x000fe2000f8ee2ff */
[----:B0-----:R-:W-:Y:S01]  /*0290*/  IMAD.WIDE R2, R5, 0x8, R2 ;  /* 0x0000000805027825 */ /* 0x001fe200078e0202 */
[----:B------:R-:W-:Y:S02]  /*02a0*/  CS2R R4, SRZ ;  /* 0x0000000000047805 */ /* 0x000fe4000001ff00 */
[----:B--2---:R-:W-:-:S12]  /*02b0*/  UIADD3 UR5, UPT, UPT, -UR5, URZ, URZ ;  /* 0x000000ff05057290 */ /* 0x004fd8000fffe1ff */
.L_x_4:
[----:B------:R-:W-:Y:S01]  /*02c0*/  ISETP.GE.U32.AND P0, PT, R20, 0x20, PT ;  /* 0x000000201400780c */ /* 0x000fe20003f06070 */
[----:B------:R-:W-:Y:S01]  /*02d0*/  IMAD.SHL.U32 R15, R11, 0x8, RZ ;  /* 0x000000080b0f7824 */ /* 0x000fe200078e00ff */
[----:B------:R-:W-:Y:S04]  /*02e0*/  BSSY.RECONVERGENT B0, `(.L_x_1) ;  /* 0x000000e000007945 */ /* 0x000fe80003800200 */
[----:B---3--:R-:W-:-:S07]  /*02f0*/  LEA R16, R10, -R15, 0x3 ;  /* 0x8000000f0a107211 */ /* 0x008fce00078e18ff */
[----:B0-----:R-:W-:Y:S05]  /*0300*/  @!P0 BRA `(.L_x_2) ;  /* 0x0000000000208947 */ /* 0x001fea0003800000 */
[----:B------:R-:W-:-:S04]  /*0310*/  ISETP.GE.AND P0, PT, R8, UR8, PT ;  /* 0x0000000808007c0c */ /* 0x000fc8000bf06270 */
[----:B------:R-:W-:-:S13]  /*0320*/  ISETP.LT.OR P0, PT, R8, 0x1, P0 ;  /* 0x000000010800780c */ /* 0x000fda0000701670 */
[----:B------:R-:W-:Y:S05]  /*0330*/  @P0 BRA `(.L_x_3) ;  /* 0x0000000000200947 */ /* 0x000fea0003800000 */
[----:B----4-:R-:W-:-:S06]  /*0340*/  IMAD.WIDE R14, R19, 0x8, R12 ;  /* 0x00000008130e7825 */ /* 0x010fcc00078e020c */
[----:B------:R-:W2:Y:S01]  /*0350*/  LDG.E.64 R14, desc[UR6][R14.64] ;  /* 0x000000060e0e7981 */ /* 0x000ea2000c1e1b00 */
[----:B------:R-:W2:Y:S02]  /*0360*/  LDC.64 R16, c[0x3][R16] ;  /* 0x00c0000010107b82 */ /* 0x000ea40000000a00 */
[----:B--2---:R-:W-:Y:S01]  /*0370*/  DFMA R4, R14, R16, R4 ;  /* 0x000000100e04722b */ /* 0x004fe20000000004 */
[----:B------:R-:W-:Y:S10]  /*0380*/  BRA `(.L_x_3) ;  /* 0x00000000000c7947 */ /* 0x000ff40003800000 */
.L_x_2:
[----:B------:R-:W0:Y:S01]  /*0390*/  LDS.64 R14, [R18] ;  /* 0x00000000120e7984 */ /* 0x000e220000000a00 */
[----:B------:R-:W0:Y:S02]  /*03a0*/  LDC.64 R16, c[0x3][R16] ;  /* 0x00c0000010107b82 */ /* 0x000e240000000a00 */
[----:B0-----:R-:W-:-:S11]  /*03b0*/  DFMA R4, R16, R14, R4 ;  /* 0x0000000e1004722b */ /* 0x001fd60000000004 */
.L_x_3:
[----:B------:R-:W-:Y:S05]  /*03c0*/  BSYNC.RECONVERGENT B0 ;  /* 0x0000000000007941 */ /* 0x000fea0003800200 */
.L_x_1:
[----:B------:R-:W-:Y:S01]  /*03d0*/  BAR.SYNC.DEFER_BLOCKING 0x0 ;  /* 0x0000000000007b1d */ /* 0x000fe20000010000 */
[----:B------:R-:W-:Y:S01]  /*03e0*/  UIADD3 UR5, UPT, UPT, UR5, 0x1, URZ ;  /* 0x0000000105057890 */ /* 0x000fe2000fffe0ff */
[----:B------:R-:W-:Y:S01]  /*03f0*/  VIADD R11, R11, 0x1 ;  /* 0x000000010b0b7836 */ /* 0x000fe20000000000 */
[----:B------:R-:W-:Y:S01]  /*0400*/  IADD3 R8, PT, PT, R8, 0x1, RZ ;  /* 0x0000000108087810 */ /* 0x000fe20007ffe0ff */
[----:B------:R-:W-:Y:S01]  /*0410*/  VIADD R18, R18, 0x100 ;  /* 0x0000010012127836 */ /* 0x000fe20000000000 */
[----:B------:R-:W-:Y:S01]  /*0420*/  UISETP.NE.AND UP0, UPT, UR5, 0x1, UPT ;  /* 0x000000010500788c */ /* 0x000fe2000bf05270 */
[----:B------:R-:W-:Y:S01]  /*0430*/  VIADD R19, R19, UR8 ;  /* 0x0000000813137c36 */ /* 0x000fe20008000000 */
[----:B------:R-:W-:Y:S01]  /*0440*/  IADD3 R20, PT, PT, R20, 0x1, RZ ;  /* 0x0000000114147810 */ /* 0x000fe20007ffe0ff */
[----:B------:R0:W-:Y:S01]  /*0450*/  STG.E.64 desc[UR6][R2.64], R4 ;  /* 0x0000000402007986 */ /* 0x0001e2000c101b06 */
[----:B------:R-:W-:Y:S06]  /*0460*/  BAR.SYNC.DEFER_BLOCKING 0x0 ;  /* 0x0000000000007b1d */ /* 0x000fec0000010000 */
[----:B------:R-:W-:Y:S05]  /*0470*/  BRA.U UP0, `(.L_x_4) ;  /* 0xfffffffd00907547 */ /* 0x000fea000b83ffff */
[----:B------:R-:W1:Y:S01]  /*0480*/  LDC R8, c[0x0][0x390] ;  /* 0x0000e400ff087b82 */ /* 0x000e620000000800 */
[----:B------:R-:W-:Y:S01]  /*0490*/  ISETP.GE.U32.AND P0, PT, R10, 0x2, PT ;  /* 0x000000020a00780c */ /* 0x000fe20003f06070 */
[----:B------:R-:W2:Y:S06]  /*04a0*/  LDCU UR4, c[0x0][0x398] ;  /* 0x00007300ff0477ac */ /* 0x000eac0008000800 */
[----:B----4-:R-:W3:Y:S06]  /*04b0*/  LDC.64 R12, c[0x0][0x388] ;  /* 0x0000e200ff0c7b82 */ /* 0x010eec0000000a00 */
[----:B------:R-:W-:Y:S05]  /*04c0*/  @!P0 BRA `(.L_x_0) ;  /* 0x0000000400688947 */ /* 0x000fea0003800000 */
.L_x_16:
[----:B------:R-:W-:Y:S01]  /*04d0*/  IMAD.IADD R14, R0, 0x1, R11 ;  /* 0x00000001000e7824 */ /* 0x000fe200078e020b */
[C---:B------:R-:W-:Y:S01]  /*04e0*/  LEA R15, R11.reuse, R6, 0x8 ;  /* 0x000000060b0f7211 */ /* 0x040fe200078e40ff */
[----:B------:R-:W-:Y:S01]  /*04f0*/  BSSY.RECONVERGENT B0, `(.L_x_5) ;  /* 0x0000011000007945 */ /* 0x000fe20003800200 */
[----:B--2---:R-:W-:Y:S02]  /*0500*/  IADD3 R10, PT, PT, -R11, UR4, RZ ;  /* 0x000000040b0a7c10 */ /* 0x004fe4000fffe1ff */
[----:B------:R-:W-:-:S03]  /*0510*/  ISETP.GT.U32.AND P0, PT, R14, 0x1f, PT ;  /* 0x0000001f0e00780c */ /* 0x000fc60003f04070 */
[----:B------:R-:W-:-:S10]  /*0520*/  IMAD.SHL.U32 R10, R10, 0x8, RZ ;  /* 0x000000080a0a7824 */ /* 0x000fd400078e00ff */
[----:B0-----:R-:W0:Y:S01]  /*0530*/  @!P0 LDS.64 R16, [R15] ;  /* 0x000000000f108984 */ /* 0x001e220000000a00 */
[----:B------:R-:W0:Y:S02]  /*0540*/  @!P0 LDC.64 R18, c[0x3][R10] ;  /* 0x00c000000a128b82 */ /* 0x000e240000000a00 */
[----:B0---4-:R-:W-:Y:S01]  /*0550*/  @!P0 DFMA R4, R16, R18, R4 ;  /* 0x000000121004822b */ /* 0x011fe20000000004 */
[----:B------:R-:W-:Y:S10]  /*0560*/  @!P0 BRA `(.L_x_6) ;  /* 0x0000000000248947 */ /* 0x000ff40003800000 */
[----:B------:R-:W-:-:S04]  /*0570*/  IADD3 R17, PT, PT, R9, R14, RZ ;  /* 0x0000000e09117210 */ /* 0x000fc80007ffe0ff */
[----:B-1----:R-:W-:-:S04]  /*0580*/  ISETP.GE.AND P0, PT, R17, R8, PT ;  /* 0x000000081100720c */ /* 0x002fc80003f06270 */
[----:B------:R-:W-:-:S13]  /*0590*/  ISETP.LT.OR P0, PT, R17, 0x1, P0 ;  /* 0x000000011100780c */ /* 0x000fda0000701670 */
[----:B------:R-:W-:Y:S05]  /*05a0*/  @P0 BRA `(.L_x_6) ;  /* 0x0000000000140947 */ /* 0x000fea0003800000 */
[----:B------:R-:W-:-:S04]  /*05b0*/  IMAD R17, R17, R8, R7 ;  /* 0x0000000811117224 */ /* 0x000fc800078e0207 */
[----:B---3--:R-:W-:-:S06]  /*05c0*/  IMAD.WIDE R16, R17, 0x8, R12 ;  /* 0x0000000811107825 */ /* 0x008fcc00078e020c */
[----:B------:R-:W2:Y:S01]  /*05d0*/  LDG.E.64 R16, desc[UR6][R16.64] ;  /* 0x0000000610107981 */ /* 0x000ea2000c1e1b00 */
[----:B------:R-:W2:Y:S02]  /*05e0*/  LDC.64 R18, c[0x3][R10] ;  /* 0x00c000000a127b82 */ /* 0x000ea40000000a00 */
[----:B--2---:R-:W-:-:S11]  /*05f0*/  DFMA R4, R18, R16, R4 ;  /* 0x000000101204722b */ /* 0x004fd60000000004 */
.L_x_6:
[----:B------:R-:W-:Y:S05]  /*0600*/  BSYNC.RECONVERGENT B0 ;  /* 0x0000000000007941 */ /* 0x000fea0003800200 */
.L_x_5:
[----:B------:R-:W-:Y:S01]  /*0610*/  BAR.SYNC.DEFER_BLOCKING 0x0 ;  /* 0x0000000000007b1d */ /* 0x000fe20000010000 */
[----:B------:R-:W-:-:S05]  /*0620*/  VIADD R16, R14, 0x1 ;  /* 0x000000010e107836 */ /* 0x000fca0000000000 */
[----:B------:R-:W-:Y:S01]  /*0630*/  ISETP.GE.U32.AND P0, PT, R16, 0x20, PT ;  /* 0x000000201000780c */ /* 0x000fe20003f06070 */
[----:B------:R-:W-:Y:S01]  /*0640*/  BSSY.RECONVERGENT B0, `(.L_x_7) ;  /* 0x0000011000007945 */ /* 0x000fe20003800200 */
[----:B------:R0:W-:Y:S01]  /*0650*/  STG.E.64 desc[UR6][R2.64], R4 ;  /* 0x0000000402007986 */ /* 0x0001e2000c101b06 */
[----:B------:R-:W-:Y:S10]  /*0660*/  BAR.SYNC.DEFER_BLOCKING 0x0 ;  /* 0x0000000000007b1d */ /* 0x000ff40000010000 */
[----:B------:R-:W-:Y:S05]  /*0670*/  @!P0 BRA `(.L_x_8) ;  /* 0x0000000000288947 */ /* 0x000fea0003800000 */
[----:B------:R-:W-:-:S04]  /*0680*/  IADD3 R17, PT, PT, R9, R16, RZ ;  /* 0x0000001009117210 */ /* 0x000fc80007ffe0ff */
[----:B-1----:R-:W-:-:S04]  /*0690*/  ISETP.GE.AND P0, PT, R17, R8, PT ;  /* 0x000000081100720c */ /* 0x002fc80003f06270 */
[----:B------:R-:W-:-:S13]  /*06a0*/  ISETP.LT.OR P0, PT, R17, 0x1, P0 ;  /* 0x000000011100780c */ /* 0x000fda0000701670 */
[----:B------:R-:W-:Y:S05]  /*06b0*/  @P0 BRA `(.L_x_9) ;  /* 0x0000000000240947 */ /* 0x000fea0003800000 */
[----:B------:R-:W-:-:S04]  /*06c0*/  IMAD R17, R17, R8, R7 ;  /* 0x0000000811117224 */ /* 0x000fc800078e0207 */
[----:B---3--:R-:W-:-:S06]  /*06d0*/  IMAD.WIDE R16, R17, 0x8, R12 ;  /* 0x0000000811107825 */ /* 0x008fcc00078e020c */
[----:B------:R-:W0:Y:S01]  /*06e0*/  LDG.E.64 R16, desc[UR6][R16.64] ;  /* 0x0000000610107981 */ /* 0x000e22000c1e1b00 */
[----:B------:R-:W0:Y:S02]  /*06f0*/  LDC.64 R18, c[0x3][R10+-0x8] ;  /* 0x00fffe000a127b82 */ /* 0x000e240000000a00 */
[----:B0-----:R-:W-:Y:S01]  /*0700*/  DFMA R4, R16, R18, R4 ;  /* 0x000000121004722b */ /* 0x001fe20000000004 */
[----:B------:R-:W-:Y:S10]  /*0710*/  BRA `(.L_x_9) ;  /* 0x00000000000c7947 */ /* 0x000ff40003800000 */
.L_x_8:
[----:B------:R-:W0:Y:S01]  /*0720*/  LDS.64 R16, [R15+0x100] ;  /* 0x000100000f107984 */ /* 0x000e220000000a00 */
[----:B------:R-:W0:Y:S02]  /*0730*/  LDC.64 R18, c[0x3][R10+-0x8] ;  /* 0x00fffe000a127b82 */ /* 0x000e240000000a00 */
[----:B0-----:R-:W-:-:S11]  /*0740*/  DFMA R4, R18, R16, R4 ;  /* 0x000000101204722b */ /* 0x001fd60000000004 */
.L_x_9:
[----:B------:R-:W-:Y:S05]  /*0750*/  BSYNC.RECONVERGENT B0 ;  /* 0x0000000000007941 */ /* 0x000fea0003800200 */
.L_x_7:
        /* <DEDUP_REMOVED lines=15> */
[----:B0-2---:R-:W-:Y:S01]  /*0850*/  DFMA R4, R16, R18, R4 ;  /* 0x000000121004722b */ /* 0x005fe20000000004 */
[----:B------:R-:W-:Y:S10]  /*0860*/  BRA `(.L_x_12) ;  /* 0x00000000000c7947 */ /* 0x000ff40003800000 */
.L_x_11:
[----:B------:R-:W0:Y:S01]  /*0870*/  LDS.64 R16, [R15+0x200] ;  /* 0x000200000f107984 */ /* 0x000e220000000a00 */
[----:B------:R-:W0:Y:S02]  /*0880*/  LDC.64 R18, c[0x3][R10+-0x10] ;  /* 0x00fffc000a127b82 */ /* 0x000e240000000a00 */
[----:B0-2---:R-:W-:-:S11]  /*0890*/  DFMA R4, R18, R16, R4 ;  /* 0x000000101204722b */ /* 0x005fd60000000004 */
.L_x_12:
[----:B------:R-:W-:Y:S05]  /*08a0*/  BSYNC.RECONVERGENT B0 ;  /* 0x0000000000007941 */ /* 0x000fea0003800200 */
.L_x_10:
        /* <DEDUP_REMOVED lines=15> */
[----:B0-2-4-:R-:W-:Y:S01]  /*09a0*/  DFMA R4, R14, R16, R4 ;  /* 0x000000100e04722b */ /* 0x015fe20000000004 */
[----:B------:R-:W-:Y:S10]  /*09b0*/  BRA `(.L_x_15) ;  /* 0x00000000000c7947 */ /* 0x000ff40003800000 */
.L_x_14:
[----:B------:R-:W0:Y:S01]  /*09c0*/  LDS.64 R14, [R15+0x300] ;  /* 0x000300000f0e7984 */ /* 0x000e220000000a00 */
[----:B------:R-:W0:Y:S02]  /*09d0*/  LDC.64 R16, c[0x3][R10+-0x18] ;  /* 0x00fffa000a107b82 */ /* 0x000e240000000a00 */
[----:B0-2-4-:R-:W-:-:S11]  /*09e0*/  DFMA R4, R16, R14, R4 ;  /* 0x0000000e1004722b */ /* 0x015fd60000000004 */
.L_x_15:
[----:B------:R-:W-:Y:S05]  /*09f0*/  BSYNC.RECONVERGENT B0 ;  /* 0x0000000000007941 */ /* 0x000fea0003800200 */
.L_x_13:
[----:B------:R-:W-:Y:S01]  /*0a00*/  BAR.SYNC.DEFER_BLOCKING 0x0 ;  /* 0x0000000000007b1d */ /* 0x000fe20000010000 */
[C---:B------:R-:W-:Y:S01]  /*0a10*/  VIADD R10, R11.reuse, 0x3 ;  /* 0x000000030b0a7836 */ /* 0x040fe20000000000 */
[----:B------:R-:W-:-:S04]  /*0a20*/  IADD3 R11, PT, PT, R11, 0x4, RZ ;  /* 0x000000040b0b7810 */ /* 0x000fc80007ffe0ff */
[----:B------:R-:W-:Y:S01]  /*0a30*/  ISETP.NE.AND P0, PT, R10, UR4, PT ;  /* 0x000000040a007c0c */ /* 0x000fe2000bf05270 */
[----:B------:R0:W-:Y:S01]  /*0a40*/  STG.E.64 desc[UR6][R2.64], R4 ;  /* 0x0000000402007986 */ /* 0x0001e2000c101b06 */
[----:B------:R-:W-:Y:S11]  /*0a50*/  BAR.SYNC.DEFER_BLOCKING 0x0 ;  /* 0x0000000000007b1d */ /* 0x000ff60000010000 */
[----:B------:R-:W-:Y:S05]  /*0a60*/  @P0 BRA `(.L_x_16) ;  /* 0xfffffff800980947 */ /* 0x000fea000383ffff */
.L_x_0:
[----:B------:R-:W-:Y:S06]  /*0a70*/  BAR.SYNC.DEFER_BLOCKING 0x0 ;  /* 0x0000000000007b1d */ /* 0x000fec0000010000 */
[----:B--2---:R-:W-:Y:S05]  /*0a80*/  EXIT ;  /* 0x000000000000794d */ /* 0x004fea0003800000 */
.L_x_17:
[----:B------:R-:W-:-:S00]  /*0a90*/  BRA `(.L_x_17) ;  /* 0xfffffffc00fc7947 */ /* 0x000fc0000383ffff */
[----:B------:R-:W-:-:S00]  /*0aa0*/  NOP ;  /* 0x0000000000007918 */ /* 0x000fc00000000000 */
        /* <DEDUP_REMOVED lines=13> */
.L_x_62:


//--------------------- .text._Z21convolutionTileRowGPUPdS_iii --------------------------
	.section	.text._Z21convolutionTileRowGPUPdS_iii,"ax",@progbits
	.align	128
        .global         _Z21convolutionTileRowGPUPdS_iii
        .type           _Z21convolutionTileRowGPUPdS_iii,@function
        .size           _Z21convolutionTileRowGPUPdS_iii,(.L_x_63 - _Z21convolutionTileRowGPUPdS_iii)
        .other          _Z21convolutionTileRowGPUPdS_iii,@"STO_CUDA_ENTRY STV_DEFAULT"
_Z21convolutionTileRowGPUPdS_iii:
.text._Z21convolutionTileRowGPUPdS_iii:
        /* <DEDUP_REMOVED lines=22> */
[----:B0-----:R-:W-:-:S02]  /*0160*/  IMAD R9, R9, UR5, RZ ;  /* 0x0000000509097c24 */ /* 0x001fc4000f8e02ff */
[----:B-1----:R-:W-:Y:S01]  /*0170*/  IMAD R10, R10, UR8, RZ ;  /* 0x000000080a0a7c24 */ /* 0x002fe2000f8e02ff */
[----:B--2---:R0:W-:Y:S01]  /*0180*/  STS.64 [R8], R2 ;  /* 0x0000000208007388 */ /* 0x0041e20000000a00 */
[----:B------:R-:W-:Y:S06]  /*0190*/  BAR.SYNC.DEFER_BLOCKING 0x0 ;  /* 0x0000000000007b1d */ /* 0x000fec0000010000 */
[----:B------:R-:W-:Y:S05]  /*01a0*/  BRA.U !UP0, `(.L_x_18) ;  /* 0x0000000908407547 */ /* 0x000fea000b800000 */
[----:B0-----:R-:W0:Y:S01]  /*01b0*/  LDC.64 R2, c[0x0][0x380] ;  /* 0x0000e000ff027b82 */ /* 0x001e220000000a00 */
[----:B------:R-:W1:Y:S01]  /*01c0*/  LDCU.U16 UR5, c[0x0][0x398] ;  /* 0x00007300ff0577ac */ /* 0x000e620008000400 */
[----:B------:R-:W-:Y:S02]  /*01d0*/  IMAD.IADD R10, R10, 0x1, R11 ;  /* 0x000000010a0a7824 */ /* 0x000fe400078e020b */
[----:B------:R-:W-:Y:S01]  /*01e0*/  IMAD R4, R11, 0x20, R0 ;  /* 0x000000200b047824 */ /* 0x000fe200078e0200 */
[----:B------:R-:W-:Y:S01]  /*01f0*/  IADD3 R11, PT, PT, R9, R0, RZ ;  /* 0x00000000090b7210 */ /* 0x000fe20007ffe0ff */
[----:B------:R-:W-:Y:S02]  /*0200*/  UIADD3 UR8, UPT, UPT, -UR10, URZ, URZ ;  /* 0x000000ff0a087290 */ /* 0x000fe4000fffe1ff */
[----:B------:R-:W-:Y:S01]  /*0210*/  VIADD R13, R0, -UR10 ;  /* 0x8000000a000d7c36 */ /* 0x000fe20008000000 */
[----:B------:R-:W2:Y:S01]  /*0220*/  LDC R12, c[0x0][0x398] ;  /* 0x0000e600ff0c7b82 */ /* 0x000ea20000000800 */
[----:B------:R-:W-:Y:S01]  /*0230*/  VIADD R19, R4, -UR10 ;  /* 0x8000000a04137c36 */ /* 0x000fe20008000000 */
[----:B------:R-:W-:Y:S01]  /*0240*/  IADD3 R18, PT, PT, R11, -UR10, RZ ;  /* 0x8000000a0b127c10 */ /* 0x000fe2000fffe0ff */
[----:B------:R-:W-:Y:S01]  /*0250*/  IMAD R14, R10, UR9, R11 ;  /* 0x000000090a0e7c24 */ /* 0x000fe2000f8e020b */
[----:B------:R-:W3:Y:S01]  /*0260*/  LDCU UR11, c[0x0][0x390] ;  /* 0x00007200ff0b77ac */ /* 0x000ee20008000800 */
[----:B------:R-:W-:Y:S01]  /*0270*/  IMAD.U32 R11, RZ, RZ, UR8 ;  /* 0x00000008ff0b7e24 */ /* 0x000fe2000f8e00ff */
[----:B------:R-:W-:Y:S01]  /*0280*/  LEA R19, R19, UR4, 0x3 ;  /* 0x0000000413137c11 */ /* 0x000fe2000f8e18ff */
[----:B------:R-:W-:Y:S01]  /*0290*/  VIADD R21, R14, -UR10 ;  /* 0x8000000a0e157c36 */ /* 0x000fe20008000000 */
[----:B------:R-:W4:Y:S01]  /*02a0*/  LDC.64 R6, c[0x0][0x388] ;  /* 0x0000e200ff067b82 */ /* 0x000f220000000a00 */
[----:B-1----:R-:W-:-:S04]  /*02b0*/  USHF.L.U32 UR5, UR5, 0x1, URZ ;  /* 0x0000000105057899 */ /* 0x002fc800080006ff */
[----:B------:R-:W-:Y:S01]  /*02c0*/  ULOP3.LUT UR5, UR5, 0x2, URZ, 0xe2, !UPT ;  /* 0x0000000205057892 */ /* 0x000fe2000f8ee2ff */
[----:B0-----:R-:W-:Y:S01]  /*02d0*/  IMAD.WIDE R2, R5, 0x8, R2 ;  /* 0x0000000805027825 */ /* 0x001fe200078e0202 */
[----:B------:R-:W-:Y:S02]  /*02e0*/  CS2R R4, SRZ ;  /* 0x0000000000047805 */ /* 0x000fe4000001ff00 */
[----:B---3--:R-:W-:-:S12]  /*02f0*/  UIADD3 UR5, UPT, UPT, -UR5, URZ, URZ ;  /* 0x000000ff05057290 */ /* 0x008fd8000fffe1ff */
.L_x_22:
[----:B------:R-:W-:Y:S01]  /*0300*/  ISETP.GE.U32.AND P0, PT, R13, 0x20, PT ;  /* 0x000000200d00780c */ /* 0x000fe20003f06070 */
[----:B------:R-:W-:Y:S01]  /*0310*/  BSSY.RECONVERGENT B0, `(.L_x_19) ;  /* 0x000000f000007945 */ /* 0x000fe20003800200 */
[----:B------:R-:W-:-:S05]  /*0320*/  SHF.L.U32 R15, R11, 0x3, RZ ;  /* 0x000000030b0f7819 */ /* 0x000fca00000006ff */
[----:B--2---:R-:W-:-:S06]  /*0330*/  IMAD R16, R12, 0x8, -R15 ;  /* 0x000000080c107824 */ /* 0x004fcc00078e0a0f */
        /* <DEDUP_REMOVED lines=9> */
.L_x_20:
[----:B------:R-:W0:Y:S01]  /*03d0*/  LDS.64 R14, [R19] ;  /* 0x00000000130e7984 */ /* 0x000e220000000a00 */
[----:B------:R-:W0:Y:S02]  /*03e0*/  LDC.64 R16, c[0x3][R16] ;  /* 0x00c0000010107b82 */ /* 0x000e240000000a00 */
[----:B0-----:R-:W-:-:S11]  /*03f0*/  DFMA R4, R16, R14, R4 ;  /* 0x0000000e1004722b */ /* 0x001fd60000000004 */
.L_x_21:
[----:B------:R-:W-:Y:S05]  /*0400*/  BSYNC.RECONVERGENT B0 ;  /* 0x0000000000007941 */ /* 0x000fea0003800200 */
.L_x_19:
[----:B------:R-:W-:Y:S01]  /*0410*/  BAR.SYNC.DEFER_BLOCKING 0x0 ;  /* 0x0000000000007b1d */ /* 0x000fe20000010000 */
[----:B------:R-:W-:Y:S01]  /*0420*/  UIADD3 UR5, UPT, UPT, UR5, 0x1, URZ ;  /* 0x0000000105057890 */ /* 0x000fe2000fffe0ff */
[----:B------:R-:W-:Y:S01]  /*0430*/  IADD3 R11, PT, PT, R11, 0x1, RZ ;  /* 0x000000010b0b7810 */ /* 0x000fe20007ffe0ff */
[----:B------:R-:W-:Y:S01]  /*0440*/  VIADD R19, R19, 0x8 ;  /* 0x0000000813137836 */ /* 0x000fe20000000000 */
[----:B------:R-:W-:Y:S01]  /*0450*/  IADD3 R18, PT, PT, R18, 0x1, RZ ;  /* 0x0000000112127810 */ /* 0x000fe20007ffe0ff */
[----:B------:R-:W-:Y:S01]  /*0460*/  UISETP.NE.AND UP0, UPT, UR5, 0x1, UPT ;  /* 0x000000010500788c */ /* 0x000fe2000bf05270 */
[----:B------:R-:W-:Y:S01]  /*0470*/  VIADD R21, R21, 0x1 ;  /* 0x0000000115157836 */ /* 0x000fe20000000000 */
        /* <DEDUP_REMOVED lines=9> */
.L_x_34:
        /* <DEDUP_REMOVED lines=19> */
.L_x_24:
[----:B------:R-:W-:Y:S05]  /*0640*/  BSYNC.RECONVERGENT B0 ;  /* 0x0000000000007941 */ /* 0x000fea0003800200 */
.L_x_23:
        /* <DEDUP_REMOVED lines=17> */
.L_x_26:
[----:B------:R-:W0:Y:S01]  /*0760*/  LDS.64 R16, [R15+0x8] ;  /* 0x000008000f107984 */ /* 0x000e220000000a00 */
[----:B------:R-:W0:Y:S02]  /*0770*/  LDC.64 R18, c[0x3][R12+-0x8] ;  /* 0x00fffe000c127b82 */ /* 0x000e240000000a00 */
[----:B0-----:R-:W-:-:S11]  /*0780*/  DFMA R4, R18, R16, R4 ;  /* 0x000000101204722b */ /* 0x001fd60000000004 */
.L_x_27:
[----:B------:R-:W-:Y:S05]  /*0790*/  BSYNC.RECONVERGENT B0 ;  /* 0x0000000000007941 */ /* 0x000fea0003800200 */
.L_x_25:
        /* <DEDUP_REMOVED lines=17> */
.L_x_29:
[----:B------:R-:W0:Y:S01]  /*08b0*/  LDS.64 R16, [R15+0x10] ;  /* 0x000010000f107984 */ /* 0x000e220000000a00 */
[----:B------:R-:W0:Y:S02]  /*08c0*/  LDC.64 R18, c[0x3][R12+-0x10] ;  /* 0x00fffc000c127b82 */ /* 0x000e240000000a00 */
[----:B0-2---:R-:W-:-:S11]  /*08d0*/  DFMA R4, R18, R16, R4 ;  /* 0x000000101204722b */ /* 0x005fd60000000004 */
.L_x_30:
[----:B------:R-:W-:Y:S05]  /*08e0*/  BSYNC.RECONVERGENT B0 ;  /* 0x0000000000007941 */ /* 0x000fea0003800200 */
.L_x_28:
        /* <DEDUP_REMOVED lines=17> */
.L_x_32:
[----:B------:R-:W0:Y:S01]  /*0a00*/  LDS.64 R14, [R15+0x18] ;  /* 0x000018000f0e7984 */ /* 0x000e220000000a00 */
[----:B------:R-:W0:Y:S02]  /*0a10*/  LDC.64 R16, c[0x3][R12+-0x18] ;  /* 0x00fffa000c107b82 */ /* 0x000e240000000a00 */
[----:B0-2-4-:R-:W-:-:S11]  /*0a20*/  DFMA R4, R16, R14, R4 ;  /* 0x0000000e1004722b */ /* 0x015fd60000000004 */
.L_x_33:
[----:B------:R-:W-:Y:S05]  /*0a30*/  BSYNC.RECONVERGENT B0 ;  /* 0x0000000000007941 */ /* 0x000fea0003800200 */
.L_x_31:
[----:B------:R-:W-:Y:S01]  /*0a40*/  BAR.SYNC.DEFER_BLOCKING 0x0 ;  /* 0x0000000000007b1d */ /* 0x000fe20000010000 */
[C---:B------:R-:W-:Y:S01]  /*0a50*/  VIADD R12, R11.reuse, 0x3 ;  /* 0x000000030b0c7836 */ /* 0x040fe20000000000 */
[----:B------:R-:W-:-:S04]  /*0a60*/  IADD3 R11, PT, PT, R11, 0x4, RZ ;  /* 0x000000040b0b7810 */ /* 0x000fc80007ffe0ff */
[----:B------:R-:W-:Y:S01]  /*0a70*/  ISETP.NE.AND P0, PT, R12, UR4, PT ;  /* 0x000000040c007c0c */ /* 0x000fe2000bf05270 */
[----:B------:R0:W-:Y:S01]  /*0a80*/  STG.E.64 desc[UR6][R2.64], R4 ;  /* 0x0000000402007986 */ /* 0x0001e2000c101b06 */
[----:B------:R-:W-:Y:S11]  /*0a90*/  BAR.SYNC.DEFER_BLOCKING 0x0 ;  /* 0x0000000000007b1d */ /* 0x000ff60000010000 */
[----:B------:R-:W-:Y:S05]  /*0aa0*/  @P0 BRA `(.L_x_34) ;  /* 0xfffffff800980947 */ /* 0x000fea000383ffff */
.L_x_18:
[----:B------:R-:W-:Y:S06]  /*0ab0*/  BAR.SYNC.DEFER_BLOCKING 0x0 ;  /* 0x0000000000007b1d */ /* 0x000fec0000010000 */
[----:B--2---:R-:W-:Y:S05]  /*0ac0*/  EXIT ;  /* 0x000000000000794d */ /* 0x004fea0003800000 */
.L_x_35:
        /* <DEDUP_REMOVED lines=11> */
.L_x_63:


//--------------------- .text._Z20convolutionColumnGPUPdS_S_iii --------------------------
	.section	.text._Z20convolutionColumnGPUPdS_S_iii,"ax",@progbits
	.align	128
        .global         _Z20convolutionColumnGPUPdS_S_iii
        .type           _Z20convolutionColumnGPUPdS_S_iii,@function
        .size           _Z20convolutionColumnGPUPdS_S_iii,(.L_x_64 - _Z20convolutionColumnGPUPdS_S_iii)
        .other          _Z20convolutionColumnGPUPdS_S_iii,@"STO_CUDA_ENTRY STV_DEFAULT"
_Z20convolutionColumnGPUPdS_S_iii:
.text._Z20convolutionColumnGPUPdS_S_iii:
[----:B------:R-:W-:Y:S01]  /*0000*/  LDC R1, c[0x0][0x37c] ;  /* 0x0000df00ff017b82 */ /* 0x000fe20000000800 */
[----:B------:R-:W0:Y:S07]  /*0010*/  LDCU UR7, c[0x0][0x3a0] ;  /* 0x00007400ff0777ac */ /* 0x000e2e0008000800 */
[----:B------:R-:W1:Y:S01]  /*0020*/  LDC R0, c[0x0][0x360] ;  /* 0x0000d800ff007b82 */ /* 0x000e620000000800 */
[----:B------:R-:W2:Y:S01]  /*0030*/  S2R R3, SR_TID.X ;  /* 0x0000000000037919 */ /* 0x000ea20000002100 */
[----:B------:R-:W3:Y:S06]  /*0040*/  S2R R5, SR_TID.Y ;  /* 0x0000000000057919 */ /* 0x000eec0000002200 */
[----:B------:R-:W4:Y:S08]  /*0050*/  LDC R2, c[0x0][0x364] ;  /* 0x0000d900ff027b82 */ /* 0x000f300000000800 */
[----:B------:R-:W1:Y:S01]  /*0060*/  S2UR UR4, SR_CTAID.X ;  /* 0x00000000000479c3 */ /* 0x000e620000002500 */
[----:B0-----:R-:W-:-:S07]  /*0070*/  ISETP.LE.AND P0, PT, RZ, UR7, PT ;  /* 0x00000007ff007c0c */ /* 0x001fce000bf03270 */
[----:B------:R-:W0:Y:S06]  /*0080*/  S2UR UR5, SR_CTAID.Y ;  /* 0x00000000000579c3 */ /* 0x000e2c0000002600 */
[----:B01----:R-:W-:Y:S05]  /*0090*/  @!P0 EXIT ;  /* 0x000000000000894d */ /* 0x003fea0003800000 */
[----:B------:R-:W0:Y:S01]  /*00a0*/  LDCU UR6, c[0x0][0x398] ;  /* 0x00007300ff0677ac */ /* 0x000e220008000800 */
[----:B------:R-:W1:Y:S01]  /*00b0*/  LDC.64 R12, c[0x0][0x380] ;  /* 0x0000e000ff0c7b82 */ /* 0x000e620000000a00 */
[----:B--2---:R-:W-:Y:S01]  /*00c0*/  IMAD R0, R0, UR4, R3 ;  /* 0x0000000400007c24 */ /* 0x004fe2000f8e0203 */
[----:B------:R-:W-:Y:S01]  /*00d0*/  CS2R R10, SRZ ;  /* 0x00000000000a7805 */ /* 0x000fe2000001ff00 */
[----:B------:R-:W-:Y:S01]  /*00e0*/  UISETP.GE.U32.AND UP0, UPT, UR7, 0x4, UPT ;  /* 0x000000040700788c */ /* 0x000fe2000bf06070 */
[----:B---34-:R-:W-:Y:S01]  /*00f0*/  IMAD R3, R2, UR5, R5 ;  /* 0x0000000502037c24 */ /* 0x018fe2000f8e0205 */
[----:B------:R-:W2:Y:S01]  /*0100*/  LDCU.64 UR8, c[0x0][0x358] ;  /* 0x00006b00ff0877ac */ /* 0x000ea20008000a00 */
[----:B------:R-:W-:Y:S01]  /*0110*/  UIADD3 UR4, UPT, UPT, -UR7, URZ, URZ ;  /* 0x000000ff07047290 */ /* 0x000fe2000fffe1ff */
[----:B0-----:R-:W-:-:S05]  /*0120*/  MOV R29, UR6 ;  /* 0x00000006001d7c02 */ /* 0x001fca0008000f00 */
[----:B------:R-:W-:-:S04]  /*0130*/  IMAD R5, R3, R29, R0 ;  /* 0x0000001d03057224 */ /* 0x000fc800078e0200 */
[----:B-1----:R-:W-:Y:S01]  /*0140*/  IMAD.WIDE R12, R5, 0x8, R12 ;  /* 0x00000008050c7825 */ /* 0x002fe200078e020c */
[----:B--2---:R-:W-:Y:S06]  /*0150*/  BRA.U !UP0, `(.L_x_36) ;  /* 0x0000000508c07547 */ /* 0x004fec000b800000 */
[----:B------:R-:W0:Y:S01]  /*0160*/  LDC.64 R8, c[0x0][0x390] ;  /* 0x0000e400ff087b82 */ /* 0x000e220000000a00 */
[----:B------:R-:W-:Y:S01]  /*0170*/  VIADD R25, R3, -UR7 ;  /* 0x8000000703197c36 */ /* 0x000fe20008000000 */
[----:B------:R-:W-:Y:S01]  /*0180*/  USHF.L.U32 UR6, UR7, 0x1, URZ ;  /* 0x0000000107067899 */ /* 0x000fe200080006ff */
[----:B------:R-:W-:Y:S01]  /*0190*/  CS2R R10, SRZ ;  /* 0x00000000000a7805 */ /* 0x000fe2000001ff00 */
[----:B------:R-:W-:Y:S01]  /*01a0*/  UIADD3 UR5, UPT, UPT, -UR7, 0x3, URZ ;  /* 0x0000000307057890 */ /* 0x000fe2000fffe1ff */
[CC--:B------:R-:W-:Y:S01]  /*01b0*/  IMAD R15, R25.reuse, R29.reuse, R29 ;  /* 0x0000001d190f7224 */ /* 0x0c0fe200078e021d */
[C---:B------:R-:W-:Y:S01]  /*01c0*/  IADD3 R22, PT, PT, R25.reuse, 0x2, RZ ;  /* 0x0000000219167810 */ /* 0x040fe20007ffe0ff */
[C---:B------:R-:W-:Y:S01]  /*01d0*/  VIADD R4, R25.reuse, 0x3 ;  /* 0x0000000319047836 */ /* 0x040fe20000000000 */
[C---:B------:R-:W-:Y:S01]  /*01e0*/  IADD3 R5, PT, PT, R25.reuse, 0x4, RZ ;  /* 0x0000000419057810 */ /* 0x040fe20007ffe0ff */
[C---:B------:R-:W-:Y:S01]  /*01f0*/  VIADD R6, R25.reuse, 0x5 ;  /* 0x0000000519067836 */ /* 0x040fe20000000000 */
[C---:B------:R-:W-:Y:S01]  /*0200*/  IADD3 R7, PT, PT, R25.reuse, 0x6, RZ ;  /* 0x0000000619077810 */ /* 0x040fe20007ffe0ff */
[----:B------:R-:W-:Y:S01]  /*0210*/  VIADD R23, R25, 0x7 ;  /* 0x0000000719177836 */ /* 0x000fe20000000000 */
[----:B------:R-:W-:Y:S01]  /*0220*/  ULOP3.LUT UR4, UR6, 0xfffffff8, URZ, 0xc0, !UPT ;  /* 0xfffffff806047892 */ /* 0x000fe2000f8ec0ff */
[-CC-:B------:R-:W-:Y:S01]  /*0230*/  IMAD R22, R22, R29.reuse, R0.reuse ;  /* 0x0000001d16167224 */ /* 0x180fe200078e0200 */
[----:B------:R-:W-:Y:S01]  /*0240*/  MOV R27, UR6 ;  /* 0x00000006001b7c02 */ /* 0x000fe20008000f00 */
[-CC-:B------:R-:W-:Y:S01]  /*0250*/  IMAD R4, R4, R29.reuse, R0.reuse ;  /* 0x0000001d04047224 */ /* 0x180fe200078e0200 */
[----:B------:R-:W1:Y:S01]  /*0260*/  LDCU UR7, c[0x0][0x39c] ;  /* 0x00007380ff0777ac */ /* 0x000e620008000800 */
[----:B------:R-:W-:-:S02]  /*0270*/  IMAD R5, R5, R29, R0 ;  /* 0x0000001d05057224 */ /* 0x000fc400078e0200 */
[-CC-:B------:R-:W-:Y:S01]  /*0280*/  IMAD R6, R6, R29.reuse, R0.reuse ;  /* 0x0000001d06067224 */ /* 0x180fe200078e0200 */
[----:B------:R-:W-:Y:S01]  /*0290*/  UIADD3 UR4, UPT, UPT, -UR4, URZ, URZ ;  /* 0x000000ff04047290 */ /* 0x000fe2000fffe1ff */
[-CC-:B------:R-:W-:Y:S02]  /*02a0*/  IMAD R7, R7, R29.reuse, R0.reuse ;  /* 0x0000001d07077224 */ /* 0x180fe400078e0200 */
[-CC-:B------:R-:W-:Y:S02]  /*02b0*/  IMAD R23, R23, R29.reuse, R0.reuse ;  /* 0x0000001d17177224 */ /* 0x180fe400078e0200 */
[----:B------:R-:W-:Y:S02]  /*02c0*/  IMAD R2, R25, R29, R0 ;  /* 0x0000001d19027224 */ /* 0x000fe400078e0200 */
[----:B------:R-:W-:-:S07]  /*02d0*/  IMAD.IADD R24, R0, 0x1, R15 ;  /* 0x0000000100187824 */ /* 0x000fce00078e020f */
.L_x_37:
[----:B-1----:R-:W-:Y:S01]  /*02e0*/  ISETP.GE.AND P1, PT, R25, UR7, PT ;  /* 0x0000000719007c0c */ /* 0x002fe2000bf26270 */
[----:B0-----:R-:W-:-:S03]  /*02f0*/  IMAD.WIDE R14, R27, 0x8, R8 ;  /* 0x000000081b0e7825 */ /* 0x001fc600078e0208 */
[----:B------:R-:W-:-:S13]  /*0300*/  ISETP.LT.OR P1, PT, R25, RZ, P1 ;  /* 0x000000ff1900720c */ /* 0x000fda0000f21670 */
[----:B------:R-:W0:Y:S01]  /*0310*/  @!P1 LDC.64 R28, c[0x0][0x388] ;  /* 0x0000e200ff1c9b82 */ /* 0x000e220000000a00 */
[----:B--2---:R-:W2:Y:S01]  /*0320*/  @!P1 LDG.E.64 R18, desc[UR8][R14.64] ;  /* 0x000000080e129981 */ /* 0x004ea2000c1e1b00 */
[----:B0-----:R-:W-:-:S05]  /*0330*/  @!P1 IMAD.WIDE R28, R2, 0x8, R28 ;  /* 0x00000008021c9825 */ /* 0x001fca00078e021c */
[----:B------:R-:W2:Y:S01]  /*0340*/  @!P1 LDG.E.64 R20, desc[UR8][R28.64] ;  /* 0x000000081c149981 */ /* 0x000ea2000c1e1b00 */
[----:B------:R-:W-:-:S04]  /*0350*/  IADD3 R16, PT, PT, R25, 0x1, RZ ;  /* 0x0000000119107810 */ /* 0x000fc80007ffe0ff */
[----:B------:R-:W-:-:S04]  /*0360*/  ISETP.GE.AND P0, PT, R16, UR7, PT ;  /* 0x0000000710007c0c */ /* 0x000fc8000bf06270 */
[----:B------:R-:W-:-:S13]  /*0370*/  ISETP.LT.OR P0, PT, R16, RZ, P0 ;  /* 0x000000ff1000720c */ /* 0x000fda0000701670 */
[----:B------:R-:W0:Y:S02]  /*0380*/  @!P0 LDC.64 R16, c[0x0][0x388] ;  /* 0x0000e200ff108b82 */ /* 0x000e240000000a00 */
[----:B0-----:R-:W-:Y:S01]  /*0390*/  @!P0 IMAD.WIDE R16, R24, 0x8, R16 ;  /* 0x0000000818108825 */ /* 0x001fe200078e0210 */
[----:B--2---:R-:W-:-:S07]  /*03a0*/  @!P1 DFMA R10, R20, R18, R10 ;  /* 0x00000012140a922b */ /* 0x004fce000000000a */
[----:B------:R0:W-:Y:S04]  /*03b0*/  STG.E.64 desc[UR8][R12.64], R10 ;  /* 0x0000000a0c007986 */ /* 0x0001e8000c101b08 */
[----:B------:R-:W0:Y:S04]  /*03c0*/  @!P0 LDG.E.64 R18, desc[UR8][R14.64+-0x8] ;  /* 0xfffff8080e128981 */ /* 0x000e28000c1e1b00 */
[----:B------:R1:W0:Y:S01]  /*03d0*/  @!P0 LDG.E.64 R20, desc[UR8][R16.64] ;  /* 0x0000000810148981 */ /* 0x000222000c1e1b00 */
[----:B------:R-:W-:-:S05]  /*03e0*/  VIADD R26, R25, 0x2 ;  /* 0x00000002191a7836 */ /* 0x000fca0000000000 */
[----:B------:R-:W-:-:S04]  /*03f0*/  ISETP.GE.AND P1, PT, R26, UR7, PT ;  /* 0x000000071a007c0c */ /* 0x000fc8000bf26270 */
[----:B------:R-:W-:-:S13]  /*0400*/  ISETP.LT.OR P1, PT, R26, RZ, P1 ;  /* 0x000000ff1a00720c */ /* 0x000fda0000f21670 */
[----:B-1----:R-:W1:Y:S02]  /*0410*/  @!P1 LDC.64 R16, c[0x0][0x388] ;  /* 0x0000e200ff109b82 */ /* 0x002e640000000a00 */
[----:B-1----:R-:W-:Y:S01]  /*0420*/  @!P1 IMAD.WIDE R28, R22, 0x8, R16 ;  /* 0x00000008161c9825 */ /* 0x002fe200078e0210 */
[----:B0-----:R-:W-:-:S07]  /*0430*/  @!P0 DFMA R10, R20, R18, R10 ;  /* 0x00000012140a822b */ /* 0x001fce000000000a */
[----:B------:R0:W-:Y:S04]  /*0440*/  STG.E.64 desc[UR8][R12.64], R10 ;  /* 0x0000000a0c007986 */ /* 0x0001e8000c101b08 */
[----:B------:R-:W0:Y:S04]  /*0450*/  @!P1 LDG.E.64 R18, desc[UR8][R14.64+-0x10] ;  /* 0xfffff0080e129981 */ /* 0x000e28000c1e1b00 */
[----:B------:R-:W0:Y:S01]  /*0460*/  @!P1 LDG.E.64 R20, desc[UR8][R28.64] ;  /* 0x000000081c149981 */ /* 0x000e22000c1e1b00 */
[----:B------:R-:W-:-:S04]  /*0470*/  IADD3 R26, PT, PT, R25, 0x3, RZ ;  /* 0x00000003191a7810 */ /* 0x000fc80007ffe0ff */
[----:B------:R-:W-:-:S04]  /*0480*/  ISETP.GE.AND P0, PT, R26, UR7, PT ;  /* 0x000000071a007c0c */ /* 0x000fc8000bf06270 */
[----:B------:R-:W-:-:S13]  /*0490*/  ISETP.LT.OR P0, PT, R26, RZ, P0 ;  /* 0x000000ff1a00720c */ /* 0x000fda0000701670 */
[----:B------:R-:W1:Y:S02]  /*04a0*/  @!P0 LDC.64 R16, c[0x0][0x388] ;  /* 0x0000e200ff108b82 */ /* 0x000e640000000a00 */
[----:B-1----:R-:W-:Y:S01]  /*04b0*/  @!P0 IMAD.WIDE R16, R4, 0x8, R16 ;  /* 0x0000000804108825 */ /* 0x002fe200078e0210 */
[----:B0-----:R-:W-:-:S07]  /*04c0*/  @!P1 DFMA R10, R20, R18, R10 ;  /* 0x00000012140a922b */ /* 0x001fce000000000a */
        /* <DEDUP_REMOVED lines=11> */
[----:B------:R1:W0:Y:S01]  /*0580*/  @!P1 LDG.E.64 R20, desc[UR8][R28.64] ;  /* 0x000000081c149981 */ /* 0x000222000c1e1b00 */
[----:B------:R-:W-:-:S04]  /*0590*/  IADD3 R26, PT, PT, R25, 0x5, RZ ;  /* 0x00000005191a7810 */ /* 0x000fc80007ffe0ff */
[----:B------:R-:W-:-:S04]  /*05a0*/  ISETP.GE.AND P0, PT, R26, UR7, PT ;  /* 0x000000071a007c0c */ /* 0x000fc8000bf06270 */
[----:B------:R-:W-:Y:S01]  /*05b0*/  ISETP.LT.OR P0, PT, R26, RZ, P0 ;  /* 0x000000ff1a00720c */ /* 0x000fe20000701670 */
[----:B-1----:R-:W1:-:S12]  /*05c0*/  LDC R29, c[0x0][0x398] ;  /* 0x0000e600ff1d7b82 */ /* 0x002e580000000800 */
[----:B------:R-:W2:Y:S01]  /*05d0*/  @!P0 LDC.64 R16, c[0x0][0x388] ;  /* 0x0000e200ff108b82 */ /* 0x000ea20000000a00 */
[----:B0-----:R-:W-:Y:S01]  /*05e0*/  @!P1 DFMA R10, R20, R18, R10 ;  /* 0x00000012140a922b */ /* 0x001fe2000000000a */
[----:B--2---:R-:W-:-:S06]  /*05f0*/  @!P0 IMAD.WIDE R20, R6, 0x8, R16 ;  /* 0x0000000806148825 */ /* 0x004fcc00078e0210 */
[----:B------:R0:W-:Y:S04]  /*0600*/  STG.E.64 desc[UR8][R12.64], R10 ;  /* 0x0000000a0c007986 */ /* 0x0001e8000c101b08 */
[----:B------:R-:W0:Y:S04]  /*0610*/  @!P0 LDG.E.64 R18, desc[UR8][R14.64+-0x28] ;  /* 0xffffd8080e128981 */ /* 0x000e28000c1e1b00 */
[----:B------:R-:W0:Y:S01]  /*0620*/  @!P0 LDG.E.64 R20, desc[UR8][R20.64] ;  /* 0x0000000814148981 */ /* 0x000e22000c1e1b00 */
[----:B------:R-:W-:-:S05]  /*0630*/  VIADD R16, R25, 0x6 ;  /* 0x0000000619107836 */ /* 0x000fca0000000000 */
[----:B------:R-:W-:-:S04]  /*0640*/  ISETP.GE.AND P1, PT, R16, UR7, PT ;  /* 0x0000000710007c0c */ /* 0x000fc8000bf26270 */
[----:B------:R-:W-:-:S13]  /*0650*/  ISETP.LT.OR P1, PT, R16, RZ, P1 ;  /* 0x000000ff1000720c */ /* 0x000fda0000f21670 */
[----:B------:R-:W2:Y:S01]  /*0660*/  @!P1 LDC.64 R16, c[0x0][0x388] ;  /* 0x0000e200ff109b82 */ /* 0x000ea20000000a00 */
[----:B------:R-:W-:Y:S01]  /*0670*/  IADD3 R26, PT, PT, R25, 0x7, RZ ;  /* 0x00000007191a7810 */ /* 0x000fe20007ffe0ff */
[----:B0-----:R-:W-:Y:S01]  /*0680*/  @!P0 DFMA R10, R20, R18, R10 ;  /* 0x00000012140a822b */ /* 0x001fe2000000000a */
[----:B--2---:R-:W-:-:S06]  /*0690*/  @!P1 IMAD.WIDE R18, R7, 0x8, R16 ;  /* 0x0000000807129825 */ /* 0x004fcc00078e0210 */
[----:B------:R0:W-:Y:S04]  /*06a0*/  STG.E.64 desc[UR8][R12.64], R10 ;  /* 0x0000000a0c007986 */ /* 0x0001e8000c101b08 */
[----:B------:R-:W0:Y:S04]  /*06b0*/  @!P1 LDG.E.64 R16, desc[UR8][R14.64+-0x30] ;  /* 0xffffd0080e109981 */ /* 0x000e28000c1e1b00 */
[----:B------:R-:W0:Y:S01]  /*06c0*/  @!P1 LDG.E.64 R18, desc[UR8][R18.64] ;  /* 0x0000000812129981 */ /* 0x000e22000c1e1b00 */
[----:B------:R-:W-:-:S04]  /*06d0*/  ISETP.GE.AND P0, PT, R26, UR7, PT ;  /* 0x000000071a007c0c */ /* 0x000fc8000bf06270 */
[----:B------:R-:W-:-:S13]  /*06e0*/  ISETP.LT.OR P0, PT, R26, RZ, P0 ;  /* 0x000000ff1a00720c */ /* 0x000fda0000701670 */
[----:B------:R-:W2:Y:S02]  /*06f0*/  @!P0 LDC.64 R20, c[0x0][0x388] ;  /* 0x0000e200ff148b82 */ /* 0x000ea40000000a00 */
[----:B--2---:R-:W-:Y:S01]  /*0700*/  @!P0 IMAD.WIDE R20, R23, 0x8, R20 ;  /* 0x0000000817148825 */ /* 0x004fe200078e0214 */
[----:B0-----:R-:W-:-:S07]  /*0710*/  @!P1 DFMA R10, R18, R16, R10 ;  /* 0x00000010120a922b */ /* 0x001fce000000000a */
[----:B------:R0:W-:Y:S04]  /*0720*/  STG.E.64 desc[UR8][R12.64], R10 ;  /* 0x0000000a0c007986 */ /* 0x0001e8000c101b08 */
[----:B------:R-:W0:Y:S04]  /*0730*/  @!P0 LDG.E.64 R16, desc[UR8][R14.64+-0x38] ;  /* 0xffffc8080e108981 */ /* 0x000e28000c1e1b00 */
[----:B------:R-:W0:Y:S01]  /*0740*/  @!P0 LDG.E.64 R20, desc[UR8][R20.64] ;  /* 0x0000000814148981 */ /* 0x000e22000c1e1b00 */
[----:B------:R-:W-:-:S04]  /*0750*/  UIADD3 UR4, UPT, UPT, UR4, 0x8, URZ ;  /* 0x0000000804047890 */ /* 0x000fc8000fffe0ff */
[----:B------:R-:W-:Y:S01]  /*0760*/  UISETP.NE.AND UP0, UPT, UR4, URZ, UPT ;  /* 0x000000ff0400728c */ /* 0x000fe2000bf05270 */
[----:B------:R-:W-:Y:S01]  /*0770*/  VIADD R27, R27, 0xfffffff8 ;  /* 0xfffffff81b1b7836 */ /* 0x000fe20000000000 */
[----:B------:R-:W-:Y:S01]  /*0780*/  IADD3 R25, PT, PT, R25, 0x8, RZ ;  /* 0x0000000819197810 */ /* 0x000fe20007ffe0ff */
[C---:B-1----:R-:W-:Y:S01]  /*0790*/  IMAD R2, R29.reuse, 0x8, R2 ;  /* 0x000000081d027824 */ /* 0x042fe200078e0202 */
[C---:B------:R-:W-:Y:S01]  /*07a0*/  LEA R24, R29.reuse, R24, 0x3 ;  /* 0x000000181d187211 */ /* 0x040fe200078e18ff */
[C---:B------:R-:W-:Y:S01]  /*07b0*/  IMAD R22, R29.reuse, 0x8, R22 ;  /* 0x000000081d167824 */ /* 0x040fe200078e0216 */
[C---:B------:R-:W-:Y:S01]  /*07c0*/  LEA R4, R29.reuse, R4, 0x3 ;  /* 0x000000041d047211 */ /* 0x040fe200078e18ff */
[C---:B------:R-:W-:Y:S01]  /*07d0*/  IMAD R5, R29.reuse, 0x8, R5 ;  /* 0x000000081d057824 */ /* 0x040fe200078e0205 */
[C---:B------:R-:W-:Y:S01]  /*07e0*/  LEA R6, R29.reuse, R6, 0x3 ;  /* 0x000000061d067211 */ /* 0x040fe200078e18ff */
[C---:B------:R-:W-:Y:S01]  /*07f0*/  IMAD R7, R29.reuse, 0x8, R7 ;  /* 0x000000081d077824 */ /* 0x040fe200078e0207 */
[----:B------:R-:W-:Y:S01]  /*0800*/  LEA R23, R29, R23, 0x3 ;  /* 0x000000171d177211 */ /* 0x000fe200078e18ff */
[----:B------:R-:W-:Y:S01]  /*0810*/  UIADD3 UR5, UPT, UPT, UR5, 0x8, URZ ;  /* 0x0000000805057890 */ /* 0x000fe2000fffe0ff */
[----:B0-----:R-:W-:-:S07]  /*0820*/  @!P0 DFMA R10, R20, R16, R10 ;  /* 0x00000010140a822b */ /* 0x001fce000000000a */
[----:B------:R2:W-:Y:S01]  /*0830*/  STG.E.64 desc[UR8][R12.64], R10 ;  /* 0x0000000a0c007986 */ /* 0x0005e2000c101b08 */
[----:B------:R-:W-:Y:S05]  /*0840*/  BRA.U UP0, `(.L_x_37) ;  /* 0xfffffff900a47547 */ /* 0x000fea000b83ffff */
[----:B------:R-:W-:-:S12]  /*0850*/  UIADD3 UR4, UPT, UPT, UR5, -0x3, URZ ;  /* 0xfffffffd05047890 */ /* 0x000fd8000fffe0ff */
.L_x_36:
[----:B------:R-:W0:Y:S02]  /*0860*/  LDC R2, c[0x0][0x3a0] ;  /* 0x0000e800ff027b82 */ /* 0x000e240000000800 */
[----:B0-----:R-:W-:-:S05]  /*0870*/  IMAD.SHL.U32 R4, R2, 0x2, RZ ;  /* 0x0000000202047824 */ /* 0x001fca00078e00ff */
[----:B------:R-:W-:-:S04]  /*0880*/  LOP3.LUT R4, R4, 0x6, RZ, 0xc0, !PT ;  /* 0x0000000604047812 */ /* 0x000fc800078ec0ff */
[----:B------:R-:W-:-:S13]  /*0890*/  ISETP.GE.U32.AND P0, PT, R4, 0x3, PT ;  /* 0x000000030400780c */ /* 0x000fda0003f06070 */
[----:B------:R-:W-:Y:S05]  /*08a0*/  @!P0 BRA `(.L_x_38) ;  /* 0x0000000000c08947 */ /* 0x000fea0003800000 */
[----:B------:R-:W0:Y:S01]  /*08b0*/  LDCU UR5, c[0x0][0x39c] ;  /* 0x00007380ff0577ac */ /* 0x000e220008000800 */
[----:B------:R-:W-:Y:S01]  /*08c0*/  IADD3 R6, PT, PT, R3, UR4, RZ ;  /* 0x0000000403067c10 */ /* 0x000fe2000fffe0ff */
[----:B------:R-:W1:Y:S01]  /*08d0*/  LDC.64 R4, c[0x0][0x390] ;  /* 0x0000e400ff047b82 */ /* 0x000e620000000a00 */
[----:B------:R-:W-:Y:S02]  /*08e0*/  VIADD R7, R2, -UR4 ;  /* 0x8000000402077c36 */ /* 0x000fe40008000000 */
[----:B0-----:R-:W-:-:S04]  /*08f0*/  ISETP.GE.AND P1, PT, R6, UR5, PT ;  /* 0x0000000506007c0c */ /* 0x001fc8000bf26270 */
[----:B------:R-:W-:Y:S01]  /*0900*/  ISETP.LT.OR P1, PT, R6, RZ, P1 ;  /* 0x000000ff0600720c */ /* 0x000fe20000f21670 */
[----:B-1----:R-:W-:-:S12]  /*0910*/  IMAD.WIDE R4, R7, 0x8, R4 ;  /* 0x0000000807047825 */ /* 0x002fd800078e0204 */
[----:B------:R-:W0:Y:S01]  /*0920*/  @!P1 LDC.64 R8, c[0x0][0x388] ;  /* 0x0000e200ff089b82 */ /* 0x000e220000000a00 */
[----:B------:R-:W-:-:S04]  /*0930*/  @!P1 IMAD R15, R6, R29, R0 ;  /* 0x0000001d060f9224 */ /* 0x000fc800078e0200 */
[----:B0-----:R-:W-:Y:S02]  /*0940*/  @!P1 IMAD.WIDE R8, R15, 0x8, R8 ;  /* 0x000000080f089825 */ /* 0x001fe400078e0208 */
[----:B------:R-:W2:Y:S04]  /*0950*/  @!P1 LDG.E.64 R14, desc[UR8][R4.64] ;  /* 0x00000008040e9981 */ /* 0x000ea8000c1e1b00 */
[----:B------:R-:W2:Y:S01]  /*0960*/  @!P1 LDG.E.64 R8, desc[UR8][R8.64] ;  /* 0x0000000808089981 */ /* 0x000ea2000c1e1b00 */
[----:B------:R-:W-:-:S04]  /*0970*/  IADD3 R7, PT, PT, R6, 0x1, RZ ;  /* 0x0000000106077810 */ /* 0x000fc80007ffe0ff */
[----:B------:R-:W-:-:S04]  /*0980*/  ISETP.GE.AND P0, PT, R7, UR5, PT ;  /* 0x0000000507007c0c */ /* 0x000fc8000bf06270 */
[----:B------:R-:W-:-:S13]  /*0990*/  ISETP.LT.OR P0, PT, R7, RZ, P0 ;  /* 0x000000ff0700720c */ /* 0x000fda0000701670 */
[----:B------:R-:W0:Y:S01]  /*09a0*/  @!P0 LDC.64 R16, c[0x0][0x388] ;  /* 0x0000e200ff108b82 */ /* 0x000e220000000a00 */
[----:B------:R-:W-:Y:S01]  /*09b0*/  @!P0 IMAD R7, R7, R29, R0 ;  /* 0x0000001d07078224 */ /* 0x000fe200078e0200 */
[----:B--2---:R-:W-:-:S03]  /*09c0*/  @!P1 DFMA R10, R8, R14, R10 ;  /* 0x0000000e080a922b */ /* 0x004fc6000000000a */
[----:B0-----:R-:W-:-:S04]  /*09d0*/  @!P0 IMAD.WIDE R14, R7, 0x8, R16 ;  /* 0x00000008070e8825 */ /* 0x001fc800078e0210 */
[----:B------:R0:W-:Y:S04]  /*09e0*/  STG.E.64 desc[UR8][R12.64], R10 ;  /* 0x0000000a0c007986 */ /* 0x0001e8000c101b08 */
[----:B------:R-:W0:Y:S04]  /*09f0*/  @!P0 LDG.E.64 R16, desc[UR8][R4.64+-0x8] ;  /* 0xfffff80804108981 */ /* 0x000e28000c1e1b00 */
[----:B------:R-:W0:Y:S01]  /*0a00*/  @!P0 LDG.E.64 R14, desc[UR8][R14.64] ;  /* 0x000000080e0e8981 */ /* 0x000e22000c1e1b00 */
[----:B------:R-:W-:-:S05]  /*0a10*/  VIADD R7, R6, 0x2 ;  /* 0x0000000206077836 */ /* 0x000fca0000000000 */
[----:B------:R-:W-:-:S04]  /*0a20*/  ISETP.GE.AND P1, PT, R7, UR5, PT ;  /* 0x0000000507007c0c */ /* 0x000fc8000bf26270 */
[----:B------:R-:W-:-:S13]  /*0a30*/  ISETP.LT.OR P1, PT, R7, RZ, P1 ;  /* 0x000000ff0700720c */ /* 0x000fda0000f21670 */
[----:B------:R-:W1:Y:S01]  /*0a40*/  @!P1 LDC.64 R8, c[0x0][0x388] ;  /* 0x0000e200ff089b82 */ /* 0x000e620000000a00 */
[----:B------:R-:W-:-:S04]  /*0a50*/  @!P1 IMAD R7, R7, R29, R0 ;  /* 0x0000001d07079224 */ /* 0x000fc800078e0200 */
[----:B-1----:R-:W-:Y:S01]  /*0a60*/  @!P1 IMAD.WIDE R8, R7, 0x8, R8 ;  /* 0x0000000807089825 */ /* 0x002fe200078e0208 */
[----:B0-----:R-:W-:-:S07]  /*0a70*/  @!P0 DFMA R10, R14, R16, R10 ;  /* 0x000000100e0a822b */ /* 0x001fce000000000a */
[----:B------:R0:W-:Y:S04]  /*0a80*/  STG.E.64 desc[UR8][R12.64], R10 ;  /* 0x0000000a0c007986 */ /* 0x0001e8000c101b08 */
[----:B------:R-:W0:Y:S04]  /*0a90*/  @!P1 LDG.E.64 R16, desc[UR8][R4.64+-0x10] ;  /* 0xfffff00804109981 */ /* 0x000e28000c1e1b00 */
[----:B------:R-:W0:Y:S01]  /*0aa0*/  @!P1 LDG.E.64 R8, desc[UR8][R8.64] ;  /* 0x0000000808089981 */ /* 0x000e22000c1e1b00 */
[----:B------:R-:W-:Y:S01]  /*0ab0*/  IADD3 R14, PT, PT, R6, 0x3, RZ ;  /* 0x00000003060e7810 */ /* 0x000fe20007ffe0ff */
[----:B------:R-:W-:Y:S03]  /*0ac0*/  BSSY.RECONVERGENT B0, `(.L_x_39) ;  /* 0x000000c000007945 */ /* 0x000fe60003800200 */
[----:B------:R-:W-:-:S04]  /*0ad0*/  ISETP.GE.AND P0, PT, R14, UR5, PT ;  /* 0x000000050e007c0c */ /* 0x000fc8000bf06270 */
[----:B------:R-:W-:Y:S01]  /*0ae0*/  ISETP.LT.OR P0, PT, R14, RZ, P0 ;  /* 0x000000ff0e00720c */ /* 0x000fe20000701670 */
[----:B0-----:R-:W-:-:S07]  /*0af0*/  @!P1 DFMA R10, R8, R16, R10 ;  /* 0x00000010080a922b */ /* 0x001fce000000000a */
[----:B------:R0:W-:Y:S05]  /*0b00*/  STG.E.64 desc[UR8][R12.64], R10 ;  /* 0x0000000a0c007986 */ /* 0x0001ea000c101b08 */
[----:B------:R-:W-:Y:S05]  /*0b10*/  @P0 BRA `(.L_x_40) ;  /* 0x0000000000180947 */ /* 0x000fea0003800000 */
[----:B------:R-:W1:Y:S01]  /*0b20*/  LDC.64 R6, c[0x0][0x388] ;  /* 0x0000e200ff067b82 */ /* 0x000e620000000a00 */
[----:B------:R-:W-:Y:S01]  /*0b30*/  IMAD R9, R14, R29, R0 ;  /* 0x0000001d0e097224 */ /* 0x000fe200078e0200 */
[----:B------:R-:W0:Y:S03]  /*0b40*/  LDG.E.64 R4, desc[UR8][R4.64+-0x18] ;  /* 0xffffe80804047981 */ /* 0x000e26000c1e1b00 */
[----:B-1----:R-:W-:-:S06]  /*0b50*/  IMAD.WIDE R6, R9, 0x8, R6 ;  /* 0x0000000809067825 */ /* 0x002fcc00078e0206 */
[----:B------:R-:W0:Y:S02]  /*0b60*/  LDG.E.64 R6, desc[UR8][R6.64] ;  /* 0x0000000806067981 */ /* 0x000e24000c1e1b00 */
[----:B0-----:R-:W-:-:S11]  /*0b70*/  DFMA R10, R6, R4, R10 ;  /* 0x00000004060a722b */ /* 0x001fd6000000000a */
.L_x_40:
[----:B------:R-:W-:Y:S05]  /*0b80*/  BSYNC.RECONVERGENT B0 ;  /* 0x0000000000007941 */ /* 0x000fea0003800200 */
.L_x_39:
[----:B------:R1:W-:Y:S01]  /*0b90*/  STG.E.64 desc[UR8][R12.64], R10 ;  /* 0x0000000a0c007986 */ /* 0x0003e2000c101b08 */
[----:B------:R-:W-:-:S12]  /*0ba0*/  UIADD3 UR4, UPT, UPT, UR4, 0x4, URZ ;  /* 0x0000000404047890 */ /* 0x000fd8000fffe0ff */
.L_x_38:
[----:B------:R-:W-:-:S04]  /*0bb0*/  LOP3.LUT R4, R2, 0x1, RZ, 0xc0, !PT ;  /* 0x0000000102047812 */ /* 0x000fc800078ec0ff */
[----:B------:R-:W-:-:S13]  /*0bc0*/  ISETP.NE.U32.AND P0, PT, R4, 0x1, PT ;  /* 0x000000010400780c */ /* 0x000fda0003f05070 */
[----:B------:R-:W-:Y:S05]  /*0bd0*/  @P0 BRA `(.L_x_41) ;  /* 0x0000000000700947 */ /* 0x000fea0003800000 */
[----:B------:R-:W3:Y:S01]  /*0be0*/  LDCU UR5, c[0x0][0x39c] ;  /* 0x00007380ff0577ac */ /* 0x000ee20008000800 */
[----:B------:R-:W-:Y:S01]  /*0bf0*/  VIADD R14, R3, UR4 ;  /* 0x00000004030e7c36 */ /* 0x000fe20008000000 */
[----:B------:R-:W4:Y:S01]  /*0c00*/  LDC.64 R4, c[0x0][0x390] ;  /* 0x0000e400ff047b82 */ /* 0x000f220000000a00 */
[----:B------:R-:W-:-:S03]  /*0c10*/  IADD3 R15, PT, PT, R2, -UR4, RZ ;  /* 0x80000004020f7c10 */ /* 0x000fc6000fffe0ff */
[----:B---3--:R-:W-:-:S04]  /*0c20*/  ISETP.GE.AND P0, PT, R14, UR5, PT ;  /* 0x000000050e007c0c */ /* 0x008fc8000bf06270 */
[----:B------:R-:W-:Y:S01]  /*0c30*/  ISETP.LT.OR P0, PT, R14, RZ, P0 ;  /* 0x000000ff0e00720c */ /* 0x000fe20000701670 */
[----:B----4-:R-:W-:-:S12]  /*0c40*/  IMAD.WIDE R4, R15, 0x8, R4 ;  /* 0x000000080f047825 */ /* 0x010fd800078e0204 */
[----:B------:R-:W3:Y:S01]  /*0c50*/  @!P0 LDC.64 R6, c[0x0][0x388] ;  /* 0x0000e200ff068b82 */ /* 0x000ee20000000a00 */
[----:B------:R-:W-:-:S04]  /*0c60*/  @!P0 IMAD R9, R14, R29, R0 ;  /* 0x0000001d0e098224 */ /* 0x000fc800078e0200 */
[----:B---3--:R-:W-:Y:S02]  /*0c70*/  @!P0 IMAD.WIDE R6, R9, 0x8, R6 ;  /* 0x0000000809068825 */ /* 0x008fe400078e0206 */
[----:B------:R-:W0:Y:S04]  /*0c80*/  @!P0 LDG.E.64 R8, desc[UR8][R4.64] ;  /* 0x0000000804088981 */ /* 0x000e28000c1e1b00 */
[----:B------:R-:W0:Y:S01]  /*0c90*/  @!P0 LDG.E.64 R6, desc[UR8][R6.64] ;  /* 0x0000000806068981 */ /* 0x000e22000c1e1b00 */
[----:B------:R-:W-:Y:S01]  /*0ca0*/  VIADD R14, R14, 0x1 ;  /* 0x000000010e0e7836 */ /* 0x000fe20000000000 */
[----:B------:R-:W-:Y:S04]  /*0cb0*/  BSSY.RECONVERGENT B0, `(.L_x_42) ;  /* 0x000000c000007945 */ /* 0x000fe80003800200 */
[----:B------:R-:W-:-:S04]  /*0cc0*/  ISETP.GE.AND P1, PT, R14, UR5, PT ;  /* 0x000000050e007c0c */ /* 0x000fc8000bf26270 */
[----:B------:R-:W-:Y:S01]  /*0cd0*/  ISETP.LT.OR P1, PT, R14, RZ, P1 ;  /* 0x000000ff0e00720c */ /* 0x000fe20000f21670 */
[----:B012---:R-:W-:-:S07]  /*0ce0*/  @!P0 DFMA R10, R6, R8, R10 ;  /* 0x00000008060a822b */ /* 0x007fce000000000a */
        /* <DEDUP_REMOVED lines=8> */
.L_x_43:
[----:B------:R-:W-:Y:S05]  /*0d70*/  BSYNC.RECONVERGENT B0 ;  /* 0x0000000000007941 */ /* 0x000fea0003800200 */
.L_x_42:
[----:B------:R3:W-:Y:S01]  /*0d80*/  STG.E.64 desc[UR8][R12.64], R10 ;  /* 0x0000000a0c007986 */ /* 0x0007e2000c101b08 */
[----:B------:R-:W-:-:S12]  /*0d90*/  UIADD3 UR4, UPT, UPT, UR4, 0x2, URZ ;  /* 0x0000000204047890 */ /* 0x000fd8000fffe0ff */
.L_x_41:
[----:B------:R-:W4:Y:S01]  /*0da0*/  LDCU UR5, c[0x0][0x39c] ;  /* 0x00007380ff0577ac */ /* 0x000f220008000800 */
[----:B------:R-:W-:Y:S01]  /*0db0*/  IADD3 R3, PT, PT, R3, UR4, RZ ;  /* 0x0000000403037c10 */ /* 0x000fe2000fffe0ff */
[----:B------:R-:W-:Y:S03]  /*0dc0*/  BSSY.RECONVERGENT B0, `(.L_x_44) ;  /* 0x000000d000007945 */ /* 0x000fe60003800200 */
[----:B----4-:R-:W-:-:S04]  /*0dd0*/  ISETP.GE.AND P0, PT, R3, UR5, PT ;  /* 0x0000000503007c0c */ /* 0x010fc8000bf06270 */
[----:B------:R-:W-:-:S13]  /*0de0*/  ISETP.LT.OR P0, PT, R3, RZ, P0 ;  /* 0x000000ff0300720c */ /* 0x000fda0000701670 */
[----:B------:R-:W-:Y:S05]  /*0df0*/  @P0 BRA `(.L_x_45) ;  /* 0x0000000000240947 */ /* 0x000fea0003800000 */
[----:B------:R-:W4:Y:S01]  /*0e00*/  LDC.64 R4, c[0x0][0x388] ;  /* 0x0000e200ff047b82 */ /* 0x000f220000000a00 */
[----:B------:R-:W-:Y:S01]  /*0e10*/  IMAD R3, R3, R29, R0 ;  /* 0x0000001d03037224 */ /* 0x000fe200078e0200 */
[----:B------:R-:W-:-:S06]  /*0e20*/  IADD3 R9, PT, PT, R2, -UR4, RZ ;  /* 0x8000000402097c10 */ /* 0x000fcc000fffe0ff */
[----:B------:R-:W5:Y:S01]  /*0e30*/  LDC.64 R6, c[0x0][0x390] ;  /* 0x0000e400ff067b82 */ /* 0x000f620000000a00 */
[----:B----4-:R-:W-:-:S06]  /*0e40*/  IMAD.WIDE R2, R3, 0x8, R4 ;  /* 0x0000000803027825 */ /* 0x010fcc00078e0204 */
[----:B------:R-:W0:Y:S01]  /*0e50*/  LDG.E.64 R2, desc[UR8][R2.64] ;  /* 0x0000000802027981 */ /* 0x000e22000c1e1b00 */
[----:B-----5:R-:W-:-:S06]  /*0e60*/  IMAD.WIDE R4, R9, 0x8, R6 ;  /* 0x0000000809047825 */ /* 0x020fcc00078e0206 */
[----:B------:R-:W0:Y:S02]  /*0e70*/  LDG.E.64 R4, desc[UR8][R4.64] ;  /* 0x0000000804047981 */ /* 0x000e24000c1e1b00 */
[----:B0123--:R-:W-:-:S11]  /*0e80*/  DFMA R10, R2, R4, R10 ;  /* 0x00000004020a722b */ /* 0x00ffd6000000000a */
.L_x_45:
[----:B------:R-:W-:Y:S05]  /*0e90*/  BSYNC.RECONVERGENT B0 ;  /* 0x0000000000007941 */ /* 0x000fea0003800200 */
.L_x_44:
[----:B------:R-:W-:Y:S01]  /*0ea0*/  STG.E.64 desc[UR8][R12.64], R10 ;  /* 0x0000000a0c007986 */ /* 0x000fe2000c101b08 */
[----:B------:R-:W-:Y:S05]  /*0eb0*/  EXIT ;  /* 0x000000000000794d */ /* 0x000fea0003800000 */
.L_x_46:
        /* <DEDUP_REMOVED lines=12> */
.L_x_64:


//--------------------- .text._Z17convolutionRowGPUPdS_S_iii --------------------------
	.section	.text._Z17convolutionRowGPUPdS_S_iii,"ax",@progbits
	.align	128
        .global         _Z17convolutionRowGPUPdS_S_iii
        .type           _Z17convolutionRowGPUPdS_S_iii,@function
        .size           _Z17convolutionRowGPUPdS_S_iii,(.L_x_65 - _Z17convolutionRowGPUPdS_S_iii)
        .other          _Z17convolutionRowGPUPdS_S_iii,@"STO_CUDA_ENTRY STV_DEFAULT"
_Z17convolutionRowGPUPdS_S_iii:
.text._Z17convolutionRowGPUPdS_S_iii:
[----:B------:R-:W-:Y:S01]  /*0000*/  LDC R1, c[0x0][0x37c] ;  /* 0x0000df00ff017b82 */ /* 0x000fe20000000800 */
[----:B------:R-:W0:Y:S01]  /*0010*/  LDCU UR10, c[0x0][0x3a0] ;  /* 0x00007400ff0a77ac */ /* 0x000e220008000800 */
[----:B------:R-:W1:Y:S06]  /*0020*/  S2R R3, SR_TID.X ;  /* 0x0000000000037919 */ /* 0x000e6c0000002100 */
[----:B------:R-:W2:Y:S01]  /*0030*/  S2UR UR4, SR_CTAID.X ;  /* 0x00000000000479c3 */ /* 0x000ea20000002500 */
[----:B0-----:R-:W-:-:S13]  /*0040*/  ISETP.LE.AND P0, PT, RZ, UR10, PT ;  /* 0x0000000aff007c0c */ /* 0x001fda000bf03270 */
[----:B--2---:R-:W-:Y:S05]  /*0050*/  @!P0 EXIT ;  /* 0x000000000000894d */ /* 0x004fea0003800000 */
[----:B------:R-:W0:Y:S01]  /*0060*/  S2R R2, SR_TID.Y ;  /* 0x0000000000027919 */ /* 0x000e220000002200 */
[----:B------:R-:W1:Y:S01]  /*0070*/  LDC R0, c[0x0][0x360] ;  /* 0x0000d800ff007b82 */ /* 0x000e620000000800 */
[----:B------:R-:W0:Y:S01]  /*0080*/  LDCU UR5, c[0x0][0x364] ;  /* 0x00006c80ff0577ac */ /* 0x000e220008000800 */
[----:B------:R-:W0:Y:S01]  /*0090*/  S2R R7, SR_CTAID.Y ;  /* 0x0000000000077919 */ /* 0x000e220000002600 */
[----:B------:R-:W2:Y:S05]  /*00a0*/  LDCU UR6, c[0x0][0x398] ;  /* 0x00007300ff0677ac */ /* 0x000eaa0008000800 */
[----:B------:R-:W3:Y:S01]  /*00b0*/  LDC.64 R4, c[0x0][0x380] ;  /* 0x0000e000ff047b82 */ /* 0x000ee20000000a00 */
[----:B------:R-:W-:Y:S01]  /*00c0*/  UISETP.GE.U32.AND UP0, UPT, UR10, 0x4, UPT ;  /* 0x000000040a00788c */ /* 0x000fe2000bf06070 */
[----:B------:R-:W4:Y:S01]  /*00d0*/  LDCU.64 UR8, c[0x0][0x358] ;  /* 0x00006b00ff0877ac */ /* 0x000f220008000a00 */
[----:B-1----:R-:W-:Y:S01]  /*00e0*/  IMAD R0, R0, UR4, R3 ;  /* 0x0000000400007c24 */ /* 0x002fe2000f8e0203 */
[----:B------:R-:W-:Y:S01]  /*00f0*/  UIADD3 UR4, UPT, UPT, -UR10, URZ, URZ ;  /* 0x000000ff0a047290 */ /* 0x000fe2000fffe1ff */
[----:B0-----:R-:W-:-:S04]  /*0100*/  IMAD R3, R7, UR5, R2 ;  /* 0x0000000507037c24 */ /* 0x001fc8000f8e0202 */
[----:B--2---:R-:W-:Y:S01]  /*0110*/  IMAD R6, R3, UR6, R0 ;  /* 0x0000000603067c24 */ /* 0x004fe2000f8e0200 */
[----:B------:R-:W-:-:S03]  /*0120*/  CS2R R2, SRZ ;  /* 0x0000000000027805 */ /* 0x000fc6000001ff00 */
[----:B---3--:R-:W-:Y:S01]  /*0130*/  IMAD.WIDE R4, R6, 0x8, R4 ;  /* 0x0000000806047825 */ /* 0x008fe200078e0204 */
[----:B----4-:R-:W-:Y:S06]  /*0140*/  BRA.U !UP0, `(.L_x_47) ;  /* 0x0000000508307547 */ /* 0x010fec000b800000 */
[----:B------:R-:W0:Y:S01]  /*0150*/  LDC.64 R8, c[0x0][0x390] ;  /* 0x0000e400ff087b82 */ /* 0x000e220000000a00 */
[----:B------:R-:W-:Y:S02]  /*0160*/  USHF.L.U32 UR7, UR10, 0x1, URZ ;  /* 0x000000010a077899 */ /* 0x000fe400080006ff */
[----:B------:R-:W-:Y:S01]  /*0170*/  VIADD R17, R6, -UR10 ;  /* 0x8000000a06117c36 */ /* 0x000fe20008000000 */
[----:B------:R-:W-:Y:S01]  /*0180*/  CS2R R2, SRZ ;  /* 0x0000000000027805 */ /* 0x000fe2000001ff00 */
[----:B------:R-:W-:Y:S01]  /*0190*/  VIADD R16, R0, -UR10 ;  /* 0x8000000a00107c36 */ /* 0x000fe20008000000 */
[----:B------:R-:W-:Y:S02]  /*01a0*/  ULOP3.LUT UR4, UR7, 0xfffffff8, URZ, 0xc0, !UPT ;  /* 0xfffffff807047892 */ /* 0x000fe4000f8ec0ff */
[----:B------:R-:W-:Y:S01]  /*01b0*/  IMAD.U32 R7, RZ, RZ, UR7 ;  /* 0x00000007ff077e24 */ /* 0x000fe2000f8e00ff */
[----:B------:R-:W1:Y:S01]  /*01c0*/  LDC.64 R10, c[0x0][0x388] ;  /* 0x0000e200ff0a7b82 */ /* 0x000e620000000a00 */
[----:B------:R-:W2:Y:S01]  /*01d0*/  LDCU UR6, c[0x0][0x398] ;  /* 0x00007300ff0677ac */ /* 0x000ea20008000800 */
[----:B------:R-:W-:-:S02]  /*01e0*/  UIADD3 UR5, UPT, UPT, -UR10, 0x3, URZ ;  /* 0x000000030a057890 */ /* 0x000fc4000fffe1ff */
[----:B------:R-:W-:-:S12]  /*01f0*/  UIADD3 UR4, UPT, UPT, -UR4, URZ, URZ ;  /* 0x000000ff04047290 */ /* 0x000fd8000fffe1ff */
.L_x_48:
[----:B--2---:R-:W-:Y:S01]  /*0200*/  ISETP.GE.AND P0, PT, R16, UR6, PT ;  /* 0x0000000610007c0c */ /* 0x004fe2000bf06270 */
[----:B-1----:R-:W-:-:S03]  /*0210*/  IMAD.WIDE R14, R17, 0x8, R10 ;  /* 0x00000008110e7825 */ /* 0x002fc600078e020a */
[----:B------:R-:W-:Y:S01]  /*0220*/  ISETP.LT.OR P0, PT, R16, RZ, P0 ;  /* 0x000000ff1000720c */ /* 0x000fe20000701670 */
[----:B0-----:R-:W-:-:S12]  /*0230*/  IMAD.WIDE R12, R7, 0x8, R8 ;  /* 0x00000008070c7825 */ /* 0x001fd800078e0208 */
[----:B------:R-:W2:Y:S04]  /*0240*/  @!P0 LDG.E.64 R18, desc[UR8][R14.64] ;  /* 0x000000080e128981 */ /* 0x000ea8000c1e1b00 */
[----:B------:R-:W2:Y:S01]  /*0250*/  @!P0 LDG.E.64 R20, desc[UR8][R12.64] ;  /* 0x000000080c148981 */ /* 0x000ea2000c1e1b00 */
[----:B------:R-:W-:-:S05]  /*0260*/  VIADD R22, R16, 0x1 ;  /* 0x0000000110167836 */ /* 0x000fca0000000000 */
[----:B------:R-:W-:-:S04]  /*0270*/  ISETP.GE.AND P1, PT, R22, UR6, PT ;  /* 0x0000000616007c0c */ /* 0x000fc8000bf26270 */
[----:B------:R-:W-:Y:S01]  /*0280*/  ISETP.LT.OR P1, PT, R22, RZ, P1 ;  /* 0x000000ff1600720c */ /* 0x000fe20000f21670 */
[----:B--23--:R-:W-:-:S07]  /*0290*/  @!P0 DFMA R2, R18, R20, R2 ;  /* 0x000000141202822b */ /* 0x00cfce0000000002 */
[----:B------:R0:W-:Y:S05]  /*02a0*/  STG.E.64 desc[UR8][R4.64], R2 ;  /* 0x0000000204007986 */ /* 0x0001ea000c101b08 */
[----:B------:R-:W0:Y:S04]  /*02b0*/  @!P1 LDG.E.64 R18, desc[UR8][R14.64+0x8] ;  /* 0x000008080e129981 */ /* 0x000e28000c1e1b00 */
[----:B------:R-:W0:Y:S01]  /*02c0*/  @!P1 LDG.E.64 R20, desc[UR8][R12.64+-0x8] ;  /* 0xfffff8080c149981 */ /* 0x000e22000c1e1b00 */
[----:B------:R-:W-:-:S05]  /*02d0*/  VIADD R22, R16, 0x2 ;  /* 0x0000000210167836 */ /* 0x000fca0000000000 */
[----:B------:R-:W-:-:S04]  /*02e0*/  ISETP.GE.AND P0, PT, R22, UR6, PT ;  /* 0x0000000616007c0c */ /* 0x000fc8000bf06270 */
[----:B------:R-:W-:Y:S01]  /*02f0*/  ISETP.LT.OR P0, PT, R22, RZ, P0 ;  /* 0x000000ff1600720c */ /* 0x000fe20000701670 */
[----:B0-----:R-:W-:-:S07]  /*0300*/  @!P1 DFMA R2, R18, R20, R2 ;  /* 0x000000141202922b */ /* 0x001fce0000000002 */
        /* <DEDUP_REMOVED lines=38> */
[----:B------:R-:W-:Y:S01]  /*0570*/  UIADD3 UR4, UPT, UPT, UR4, 0x8, URZ ;  /* 0x0000000804047890 */ /* 0x000fe2000fffe0ff */
[----:B------:R-:W-:Y:S01]  /*0580*/  VIADD R17, R17, 0x8 ;  /* 0x0000000811117836 */ /* 0x000fe20000000000 */
[----:B------:R-:W-:Y:S01]  /*0590*/  UIADD3 UR5, UPT, UPT, UR5, 0x8, URZ ;  /* 0x0000000805057890 */ /* 0x000fe2000fffe0ff */
[----:B------:R-:W-:Y:S01]  /*05a0*/  VIADD R7, R7, 0xfffffff8 ;  /* 0xfffffff807077836 */ /* 0x000fe20000000000 */
[----:B------:R-:W-:Y:S01]  /*05b0*/  UISETP.NE.AND UP0, UPT, UR4, URZ, UPT ;  /* 0x000000ff0400728c */ /* 0x000fe2000bf05270 */
[----:B------:R-:W-:Y:S01]  /*05c0*/  VIADD R16, R16, 0x8 ;  /* 0x0000000810107836 */ /* 0x000fe20000000000 */
[----:B0-----:R-:W-:-:S07]  /*05d0*/  @!P1 DFMA R2, R18, R20, R2 ;  /* 0x000000141202922b */ /* 0x001fce0000000002 */
[----:B------:R3:W-:Y:S01]  /*05e0*/  STG.E.64 desc[UR8][R4.64], R2 ;  /* 0x0000000204007986 */ /* 0x0007e2000c101b08 */
[----:B------:R-:W-:Y:S05]  /*05f0*/  BRA.U UP0, `(.L_x_48) ;  /* 0xfffffffd00007547 */ /* 0x000fea000b83ffff */
[----:B------:R-:W-:-:S12]  /*0600*/  UIADD3 UR4, UPT, UPT, UR5, -0x3, URZ ;  /* 0xfffffffd05047890 */ /* 0x000fd8000fffe0ff */
.L_x_47:
[----:B------:R-:W0:Y:S02]  /*0610*/  LDC R7, c[0x0][0x3a0] ;  /* 0x0000e800ff077b82 */ /* 0x000e240000000800 */
[----:B0-----:R-:W-:-:S04]  /*0620*/  SHF.L.U32 R8, R7, 0x1, RZ ;  /* 0x0000000107087819 */ /* 0x001fc800000006ff */
[----:B------:R-:W-:-:S04]  /*0630*/  LOP3.LUT R8, R8, 0x6, RZ, 0xc0, !PT ;  /* 0x0000000608087812 */ /* 0x000fc800078ec0ff */
[----:B------:R-:W-:-:S13]  /*0640*/  ISETP.GE.U32.AND P0, PT, R8, 0x3, PT ;  /* 0x000000030800780c */ /* 0x000fda0003f06070 */
[----:B------:R-:W-:Y:S05]  /*0650*/  @!P0 BRA `(.L_x_49) ;  /* 0x0000000000b08947 */ /* 0x000fea0003800000 */
[----:B------:R-:W0:Y:S01]  /*0660*/  LDC.64 R8, c[0x0][0x390] ;  /* 0x0000e400ff087b82 */ /* 0x000e220000000a00 */
[----:B------:R-:W-:Y:S02]  /*0670*/  VIADD R18, R0, UR4 ;  /* 0x0000000400127c36 */ /* 0x000fe40008000000 */
[----:B------:R-:W-:Y:S02]  /*0680*/  VIADD R13, R7, -UR4 ;  /* 0x80000004070d7c36 */ /* 0x000fe40008000000 */
[----:B------:R-:W-:Y:S01]  /*0690*/  VIADD R15, R6, UR4 ;  /* 0x00000004060f7c36 */ /* 0x000fe20008000000 */
[C---:B------:R-:W-:Y:S02]  /*06a0*/  ISETP.GE.AND P0, PT, R18.reuse, UR6, PT ;  /* 0x0000000612007c0c */ /* 0x040fe4000bf06270 */
[----:B------:R-:W1:Y:S02]  /*06b0*/  LDC.64 R10, c[0x0][0x388] ;  /* 0x0000e200ff0a7b82 */ /* 0x000e640000000a00 */
[----:B------:R-:W-:Y:S01]  /*06c0*/  ISETP.LT.OR P0, PT, R18, RZ, P0 ;  /* 0x000000ff1200720c */ /* 0x000fe20000701670 */
[----:B0-----:R-:W-:-:S04]  /*06d0*/  IMAD.WIDE R8, R13, 0x8, R8 ;  /* 0x000000080d087825 */ /* 0x001fc800078e0208 */
[----:B-1----:R-:W-:-:S08]  /*06e0*/  IMAD.WIDE R10, R15, 0x8, R10 ;  /* 0x000000080f0a7825 */ /* 0x002fd000078e020a */
[----:B------:R-:W3:Y:S04]  /*06f0*/  @!P0 LDG.E.64 R14, desc[UR8][R8.64] ;  /* 0x00000008080e8981 */ /* 0x000ee8000c1e1b00 */
[----:B------:R-:W3:Y:S01]  /*0700*/  @!P0 LDG.E.64 R12, desc[UR8][R10.64] ;  /* 0x000000080a0c8981 */ /* 0x000ee2000c1e1b00 */
[C---:B------:R-:W-:Y:S01]  /*0710*/  VIADD R16, R18.reuse, 0x1 ;  /* 0x0000000112107836 */ /* 0x040fe20000000000 */
[----:B------:R-:W-:Y:S01]  /*0720*/  BSSY.RECONVERGENT B0, `(.L_x_50) ;  /* 0x000000f000007945 */ /* 0x000fe20003800200 */
[C---:B------:R-:W-:Y:S02]  /*0730*/  VIADD R17, R18.reuse, 0x2 ;  /* 0x0000000212117836 */ /* 0x040fe40000000000 */
[----:B------:R-:W-:Y:S01]  /*0740*/  VIADD R18, R18, 0x3 ;  /* 0x0000000312127836 */ /* 0x000fe20000000000 */
[----:B------:R-:W-:-:S02]  /*0750*/  ISETP.GE.AND P2, PT, R16, UR6, PT ;  /* 0x0000000610007c0c */ /* 0x000fc4000bf46270 */
[C---:B------:R-:W-:Y:S02]  /*0760*/  ISETP.GE.AND P3, PT, R17.reuse, UR6, PT ;  /* 0x0000000611007c0c */ /* 0x040fe4000bf66270 */
[----:B------:R-:W-:Y:S02]  /*0770*/  ISETP.LT.OR P2, PT, R16, RZ, P2 ;  /* 0x000000ff1000720c */ /* 0x000fe40001741670 */
[C---:B------:R-:W-:Y:S02]  /*0780*/  ISETP.GE.AND P1, PT, R18.reuse, UR6, PT ;  /* 0x0000000612007c0c */ /* 0x040fe4000bf26270 */
[----:B------:R-:W-:Y:S02]  /*0790*/  ISETP.LT.OR P3, PT, R17, RZ, P3 ;  /* 0x000000ff1100720c */ /* 0x000fe40001f61670 */
[----:B------:R-:W-:Y:S01]  /*07a0*/  ISETP.LT.OR P1, PT, R18, RZ, P1 ;  /* 0x000000ff1200720c */ /* 0x000fe20000f21670 */
[----:B---3--:R-:W-:-:S07]  /*07b0*/  @!P0 DFMA R2, R12, R14, R2 ;  /* 0x0000000e0c02822b */ /* 0x008fce0000000002 */
[----:B------:R0:W-:Y:S01]  /*07c0*/  STG.E.64 desc[UR8][R4.64], R2 ;  /* 0x0000000204007986 */ /* 0x0001e2000c101b08 */
[----:B------:R-:W-:Y:S05]  /*07d0*/  @P2 BRA `(.L_x_51) ;  /* 0x00000000000c2947 */ /* 0x000fea0003800000 */
[----:B------:R-:W0:Y:S04]  /*07e0*/  LDG.E.64 R12, desc[UR8][R10.64+0x8] ;  /* 0x000008080a0c7981 */ /* 0x000e28000c1e1b00 */
[----:B------:R-:W0:Y:S02]  /*07f0*/  LDG.E.64 R14, desc[UR8][R8.64+-0x8] ;  /* 0xfffff808080e7981 */ /* 0x000e24000c1e1b00 */
[----:B0-----:R-:W-:-:S11]  /*0800*/  DFMA R2, R12, R14, R2 ;  /* 0x0000000e0c02722b */ /* 0x001fd60000000002 */
.L_x_51:
[----:B------:R-:W-:Y:S05]  /*0810*/  BSYNC.RECONVERGENT B0 ;  /* 0x0000000000007941 */ /* 0x000fea0003800200 */
.L_x_50:
[----:B------:R1:W-:Y:S01]  /*0820*/  STG.E.64 desc[UR8][R4.64], R2 ;  /* 0x0000000204007986 */ /* 0x0003e2000c101b08 */
[----:B------:R-:W-:Y:S04]  /*0830*/  BSSY.RECONVERGENT B0, `(.L_x_52) ;  /* 0x0000005000007945 */ /* 0x000fe80003800200 */
[----:B------:R-:W-:Y:S05]  /*0840*/  @P3 BRA `(.L_x_53) ;  /* 0x00000000000c3947 */ /* 0x000fea0003800000 */
[----:B------:R-:W0:Y:S04]  /*0850*/  LDG.E.64 R12, desc[UR8][R10.64+0x10] ;  /* 0x000010080a0c7981 */ /* 0x000e28000c1e1b00 */
[----:B------:R-:W0:Y:S02]  /*0860*/  LDG.E.64 R14, desc[UR8][R8.64+-0x10] ;  /* 0xfffff008080e7981 */ /* 0x000e24000c1e1b00 */
[----:B01----:R-:W-:-:S11]  /*0870*/  DFMA R2, R12, R14, R2 ;  /* 0x0000000e0c02722b */ /* 0x003fd60000000002 */
.L_x_53:
[----:B------:R-:W-:Y:S05]  /*0880*/  BSYNC.RECONVERGENT B0 ;  /* 0x0000000000007941 */ /* 0x000fea0003800200 */
.L_x_52:
[----:B------:R2:W-:Y:S01]  /*0890*/  STG.E.64 desc[UR8][R4.64], R2 ;  /* 0x0000000204007986 */ /* 0x0005e2000c101b08 */
[----:B------:R-:W-:Y:S04]  /*08a0*/  BSSY.RECONVERGENT B0, `(.L_x_54) ;  /* 0x0000005000007945 */ /* 0x000fe80003800200 */
[----:B------:R-:W-:Y:S05]  /*08b0*/  @P1 BRA `(.L_x_55) ;  /* 0x00000000000c1947 */ /* 0x000fea0003800000 */
[----:B------:R-:W0:Y:S04]  /*08c0*/  LDG.E.64 R10, desc[UR8][R10.64+0x18] ;  /* 0x000018080a0a7981 */ /* 0x000e28000c1e1b00 */
[----:B------:R-:W0:Y:S02]  /*08d0*/  LDG.E.64 R8, desc[UR8][R8.64+-0x18] ;  /* 0xffffe80808087981 */ /* 0x000e24000c1e1b00 */
[----:B012---:R-:W-:-:S11]  /*08e0*/  DFMA R2, R10, R8, R2 ;  /* 0x000000080a02722b */ /* 0x007fd60000000002 */
.L_x_55:
[----:B------:R-:W-:Y:S05]  /*08f0*/  BSYNC.RECONVERGENT B0 ;  /* 0x0000000000007941 */ /* 0x000fea0003800200 */
.L_x_54:
[----:B------:R4:W-:Y:S01]  /*0900*/  STG.E.64 desc[UR8][R4.64], R2 ;  /* 0x0000000204007986 */ /* 0x0009e2000c101b08 */
[----:B------:R-:W-:-:S12]  /*0910*/  UIADD3 UR4, UPT, UPT, UR4, 0x4, URZ ;  /* 0x0000000404047890 */ /* 0x000fd8000fffe0ff */
.L_x_49:
[----:B------:R-:W-:-:S04]  /*0920*/  LOP3.LUT R8, R7, 0x1, RZ, 0xc0, !PT ;  /* 0x0000000107087812 */ /* 0x000fc800078ec0ff */
[----:B------:R-:W-:-:S13]  /*0930*/  ISETP.NE.U32.AND P0, PT, R8, 0x1, PT ;  /* 0x000000010800780c */ /* 0x000fda0003f05070 */
[----:B------:R-:W-:Y:S05]  /*0940*/  @P0 BRA `(.L_x_56) ;  /* 0x0000000000600947 */ /* 0x000fea0003800000 */
[----:B------:R-:W5:Y:S01]  /*0950*/  LDC.64 R8, c[0x0][0x390] ;  /* 0x0000e400ff087b82 */ /* 0x000f620000000a00 */
[----:B------:R-:W-:Y:S01]  /*0960*/  VIADD R16, R0, UR4 ;  /* 0x0000000400107c36 */ /* 0x000fe20008000000 */
[----:B------:R-:W-:Y:S01]  /*0970*/  IADD3 R13, PT, PT, R7, -UR4, RZ ;  /* 0x80000004070d7c10 */ /* 0x000fe2000fffe0ff */
[----:B------:R-:W-:-:S03]  /*0980*/  VIADD R15, R6, UR4 ;  /* 0x00000004060f7c36 */ /* 0x000fc60008000000 */
[C---:B------:R-:W-:Y:S02]  /*0990*/  ISETP.GE.AND P0, PT, R16.reuse, UR6, PT ;  /* 0x0000000610007c0c */ /* 0x040fe4000bf06270 */
[----:B------:R-:W0:Y:S02]  /*09a0*/  LDC.64 R10, c[0x0][0x388] ;  /* 0x0000e200ff0a7b82 */ /* 0x000e240000000a00 */
[----:B------:R-:W-:Y:S01]  /*09b0*/  ISETP.LT.OR P0, PT, R16, RZ, P0 ;  /* 0x000000ff1000720c */ /* 0x000fe20000701670 */
[----:B-----5:R-:W-:-:S04]  /*09c0*/  IMAD.WIDE R12, R13, 0x8, R8 ;  /* 0x000000080d0c7825 */ /* 0x020fc800078e0208 */
[----:B0-----:R-:W-:-:S08]  /*09d0*/  IMAD.WIDE R14, R15, 0x8, R10 ;  /* 0x000000080f0e7825 */ /* 0x001fd000078e020a */
[----:B------:R-:W1:Y:S04]  /*09e0*/  @!P0 LDG.E.64 R10, desc[UR8][R12.64] ;  /* 0x000000080c0a8981 */ /* 0x000e68000c1e1b00 */
[----:B------:R-:W1:Y:S01]  /*09f0*/  @!P0 LDG.E.64 R8, desc[UR8][R14.64] ;  /* 0x000000080e088981 */ /* 0x000e62000c1e1b00 */
[----:B------:R-:W-:Y:S01]  /*0a00*/  VIADD R16, R16, 0x1 ;  /* 0x0000000110107836 */ /* 0x000fe20000000000 */
[----:B------:R-:W-:Y:S04]  /*0a10*/  BSSY.RECONVERGENT B0, `(.L_x_57) ;  /* 0x0000009000007945 */ /* 0x000fe80003800200 */
[----:B------:R-:W-:-:S04]  /*0a20*/  ISETP.GE.AND P1, PT, R16, UR6, PT ;  /* 0x0000000610007c0c */ /* 0x000fc8000bf26270 */
[----:B------:R-:W-:Y:S01]  /*0a30*/  ISETP.LT.OR P1, PT, R16, RZ, P1 ;  /* 0x000000ff1000720c */ /* 0x000fe20000f21670 */
[----:B-1234-:R-:W-:-:S07]  /*0a40*/  @!P0 DFMA R2, R8, R10, R2 ;  /* 0x0000000a0802822b */ /* 0x01efce0000000002 */
[----:B------:R0:W-:Y:S05]  /*0a50*/  STG.E.64 desc[UR8][R4.64], R2 ;  /* 0x0000000204007986 */ /* 0x0001ea000c101b08 */
[----:B------:R-:W-:Y:S05]  /*0a60*/  @P1 BRA `(.L_x_58) ;  /* 0x00000000000c1947 */ /* 0x000fea0003800000 */
[----:B------:R-:W0:Y:S04]  /*0a70*/  LDG.E.64 R8, desc[UR8][R14.64+0x8] ;  /* 0x000008080e087981 */ /* 0x000e28000c1e1b00 */
[----:B------:R-:W0:Y:S02]  /*0a80*/  LDG.E.64 R10, desc[UR8][R12.64+-0x8] ;  /* 0xfffff8080c0a7981 */ /* 0x000e24000c1e1b00 */
[----:B0-----:R-:W-:-:S11]  /*0a90*/  DFMA R2, R8, R10, R2 ;  /* 0x0000000a0802722b */ /* 0x001fd60000000002 */
.L_x_58:
[----:B------:R-:W-:Y:S05]  /*0aa0*/  BSYNC.RECONVERGENT B0 ;  /* 0x0000000000007941 */ /* 0x000fea0003800200 */
.L_x_57:
[----:B------:R1:W-:Y:S01]  /*0ab0*/  STG.E.64 desc[UR8][R4.64], R2 ;  /* 0x0000000204007986 */ /* 0x0003e2000c101b08 */
[----:B------:R-:W-:-:S12]  /*0ac0*/  UIADD3 UR4, UPT, UPT, UR4, 0x2, URZ ;  /* 0x0000000204047890 */ /* 0x000fd8000fffe0ff */
.L_x_56:
[----:B------:R-:W-:Y:S01]  /*0ad0*/  VIADD R0, R0, UR4 ;  /* 0x0000000400007c36 */ /* 0x000fe20008000000 */
[----:B------:R-:W-:Y:S04]  /*0ae0*/  BSSY.RECONVERGENT B0, `(.L_x_59) ;  /* 0x000000d000007945 */ /* 0x000fe80003800200 */
[----:B------:R-:W-:-:S04]  /*0af0*/  ISETP.GE.AND P0, PT, R0, UR6, PT ;  /* 0x0000000600007c0c */ /* 0x000fc8000bf06270 */
[----:B------:R-:W-:-:S13]  /*0b00*/  ISETP.LT.OR P0, PT, R0, RZ, P0 ;  /* 0x000000ff0000720c */ /* 0x000fda0000701670 */
[----:B------:R-:W-:Y:S05]  /*0b10*/  @P0 BRA `(.L_x_60) ;  /* 0x0000000000240947 */ /* 0x000fea0003800000 */
[----:B------:R-:W5:Y:S01]  /*0b20*/  LDC.64 R8, c[0x0][0x388] ;  /* 0x0000e200ff087b82 */ /* 0x000f620000000a00 */
[----:B------:R-:W-:Y:S02]  /*0b30*/  VIADD R13, R6, UR4 ;  /* 0x00000004060d7c36 */ /* 0x000fe40008000000 */
[----:B------:R-:W-:-:S05]  /*0b40*/  VIADD R15, R7, -UR4 ;  /* 0x80000004070f7c36 */ /* 0x000fca0008000000 */
[----:B------:R-:W0:Y:S01]  /*0b50*/  LDC.64 R10, c[0x0][0x390] ;  /* 0x0000e400ff0a7b82 */ /* 0x000e220000000a00 */
[----:B-----5:R-:W-:-:S06]  /*0b60*/  IMAD.WIDE R6, R13, 0x8, R8 ;  /* 0x000000080d067825 */ /* 0x020fcc00078e0208 */
[----:B------:R-:W1:Y:S01]  /*0b70*/  LDG.E.64 R6, desc[UR8][R6.64] ;  /* 0x0000000806067981 */ /* 0x000e62000c1e1b00 */
[----:B0-----:R-:W-:-:S06]  /*0b80*/  IMAD.WIDE R8, R15, 0x8, R10 ;  /* 0x000000080f087825 */ /* 0x001fcc00078e020a */
[----:B------:R-:W1:Y:S02]  /*0b90*/  LDG.E.64 R8, desc[UR8][R8.64] ;  /* 0x0000000808087981 */ /* 0x000e64000c1e1b00 */
[----:B-1234-:R-:W-:-:S11]  /*0ba0*/  DFMA R2, R6, R8, R2 ;  /* 0x000000080602722b */ /* 0x01efd60000000002 */
.L_x_60:
[----:B------:R-:W-:Y:S05]  /*0bb0*/  BSYNC.RECONVERGENT B0 ;  /* 0x0000000000007941 */ /* 0x000fea0003800200 */
.L_x_59:
[----:B------:R-:W-:Y:S01]  /*0bc0*/  STG.E.64 desc[UR8][R4.64], R2 ;  /* 0x0000000204007986 */ /* 0x000fe2000c101b08 */
[----:B------:R-:W-:Y:S05]  /*0bd0*/  EXIT ;  /* 0x000000000000794d */ /* 0x000fea0003800000 */
.L_x_61:
        /* <DEDUP_REMOVED lines=10> */
.L_x_65:


//--------------------- .nv.shared._Z24convolutionTileColumnGPUPdS_iii --------------------------
	.section	.nv.shared._Z24convolutionTileColumnGPUPdS_iii,"aw",@nobits
	.sectionflags	@""
	.align	8
.nv.shared._Z24convolutionTileColumnGPUPdS_iii:
	.zero		9216


//--------------------- .nv.shared.reserved.0     --------------------------
	.section	.nv.shared.reserved.0,"aw",@nobits
	.weak		__nv_reservedSMEM_offset_0_alias
	.size		__nv_reservedSMEM_offset_0_alias, 0, 64
	.other		__nv_reservedSMEM_offset_0_alias,@"STO_CUDA_RESERVED_SHARED STV_DEFAULT"
__nv_reservedSMEM_offset_0_alias:
	.zero		0
	.zero		64


//--------------------- .nv.shared._Z21convolutionTileRowGPUPdS_iii --------------------------
	.section	.nv.shared._Z21convolutionTileRowGPUPdS_iii,"aw",@nobits
	.sectionflags	@""
	.align	8
.nv.shared._Z21convolutionTileRowGPUPdS_iii:
	.zero		9216


//--------------------- .nv.constant0._Z24convolutionTileColumnGPUPdS_iii --------------------------
	.section	.nv.constant0._Z24convolutionTileColumnGPUPdS_iii,"a",@progbits
	.sectionflags	@""
	.align	4
.nv.constant0._Z24convolutionTileColumnGPUPdS_iii:
	.zero		924


//--------------------- .nv.constant0._Z21convolutionTileRowGPUPdS_iii --------------------------
	.section	.nv.constant0._Z21convolutionTileRowGPUPdS_iii,"a",@progbits
	.sectionflags	@""
	.align	4
.nv.constant0._Z21convolutionTileRowGPUPdS_iii:
	.zero		924


//--------------------- .nv.constant0._Z20convolutionColumnGPUPdS_S_iii --------------------------
	.section	.nv.constant0._Z20convolutionColumnGPUPdS_S_iii,"a",@progbits
	.sectionflags	@""
	.align	4
.nv.constant0._Z20convolutionColumnGPUPdS_S_iii:
	.zero		932


//--------------------- .nv.constant0._Z17convolutionRowGPUPdS_S_iii --------------------------
	.section	.nv.constant0._Z17convolutionRowGPUPdS_S_iii,"a",@progbits
	.sectionflags	@""
	.align	4
.nv.constant0._Z17convolutionRowGPUPdS_S_iii:
	.zero		932


//--------------------- SYMBOLS --------------------------

	.type		.nv.reservedSmem.offset0,@object
	.size		.nv.reservedSmem.offset0,0x4
	.type		.nv.reservedSmem.cap,@object
	.size		.nv.reservedSmem.cap,0x4
